//
// Generated by NVIDIA NVVM Compiler
//
// Compiler Build ID: CL-36424714
// Cuda compilation tools, release 13.0, V13.0.88
// Based on NVVM 20.0.0
//

.version 9.0
.target sm_100
.address_size 64

	// .globl	_Z16matrix_mul_naivePfS_S_i
// _ZZ23matrix_mul_shared_basicPfS_S_iE2As has been demoted
// _ZZ23matrix_mul_shared_basicPfS_S_iE2Bs has been demoted
// _ZZ27matrix_mul_shared_optimizedPfS_S_iE2As has been demoted
// _ZZ27matrix_mul_shared_optimizedPfS_S_iE2Bs has been demoted
// _ZZ26matrix_mul_shared_advancedPfS_S_iE2As has been demoted
// _ZZ26matrix_mul_shared_advancedPfS_S_iE2Bs has been demoted

.visible .entry _Z16matrix_mul_naivePfS_S_i(
	.param .u64 .ptr .align 1 _Z16matrix_mul_naivePfS_S_i_param_0,
	.param .u64 .ptr .align 1 _Z16matrix_mul_naivePfS_S_i_param_1,
	.param .u64 .ptr .align 1 _Z16matrix_mul_naivePfS_S_i_param_2,
	.param .u32 _Z16matrix_mul_naivePfS_S_i_param_3
)
{
	.reg .pred 	%p<10>;
	.reg .b32 	%r<40>;
	.reg .b32 	%f<67>;
	.reg .b64 	%rd<67>;

	ld.param.u64 	%rd14, [_Z16matrix_mul_naivePfS_S_i_param_0];
	ld.param.u64 	%rd15, [_Z16matrix_mul_naivePfS_S_i_param_1];
	ld.param.u32 	%r18, [_Z16matrix_mul_naivePfS_S_i_param_3];
	cvta.to.global.u64 	%rd1, %rd15;
	cvta.to.global.u64 	%rd2, %rd14;
	mov.u32 	%r19, %ctaid.y;
	mov.u32 	%r20, %ntid.y;
	mov.u32 	%r21, %tid.y;
	mad.lo.s32 	%r1, %r19, %r20, %r21;
	mov.u32 	%r22, %ctaid.x;
	mov.u32 	%r23, %ntid.x;
	mov.u32 	%r24, %tid.x;
	mad.lo.s32 	%r2, %r22, %r23, %r24;
	max.s32 	%r25, %r1, %r2;
	setp.ge.s32 	%p1, %r25, %r18;
	@%p1 bra 	$L__BB0_13;
	mul.lo.s32 	%r3, %r18, %r1;
	and.b32  	%r4, %r18, 7;
	setp.lt.u32 	%p2, %r18, 8;
	mov.f32 	%f66, 0f00000000;
	mov.b32 	%r38, 0;
	@%p2 bra 	$L__BB0_4;
	and.b32  	%r38, %r18, 2147483640;
	neg.s32 	%r36, %r38;
	mul.wide.s32 	%rd16, %r18, 4;
	add.s64 	%rd3, %rd1, %rd16;
	shl.b32 	%r7, %r18, 3;
	mul.wide.s32 	%rd17, %r18, 8;
	add.s64 	%rd4, %rd1, %rd17;
	mul.wide.s32 	%rd18, %r18, 12;
	add.s64 	%rd5, %rd1, %rd18;
	mul.wide.s32 	%rd19, %r18, 16;
	add.s64 	%rd6, %rd1, %rd19;
	mul.wide.s32 	%rd20, %r18, 20;
	add.s64 	%rd7, %rd1, %rd20;
	mul.wide.s32 	%rd21, %r18, 24;
	add.s64 	%rd8, %rd1, %rd21;
	mul.wide.s32 	%rd22, %r18, 28;
	add.s64 	%rd9, %rd1, %rd22;
	mul.wide.u32 	%rd23, %r3, 4;
	add.s64 	%rd24, %rd23, %rd2;
	add.s64 	%rd66, %rd24, 16;
	mov.f32 	%f66, 0f00000000;
	mov.u32 	%r35, %r2;
$L__BB0_3:
	.pragma "nounroll";
	mul.wide.s32 	%rd25, %r35, 4;
	add.s64 	%rd26, %rd3, %rd25;
	add.s64 	%rd27, %rd4, %rd25;
	add.s64 	%rd28, %rd5, %rd25;
	add.s64 	%rd29, %rd6, %rd25;
	add.s64 	%rd30, %rd7, %rd25;
	add.s64 	%rd31, %rd8, %rd25;
	add.s64 	%rd32, %rd9, %rd25;
	add.s64 	%rd33, %rd1, %rd25;
	ld.global.f32 	%f16, [%rd66+-16];
	ld.global.f32 	%f17, [%rd33];
	fma.rn.f32 	%f18, %f16, %f17, %f66;
	ld.global.f32 	%f19, [%rd66+-12];
	ld.global.f32 	%f20, [%rd26];
	fma.rn.f32 	%f21, %f19, %f20, %f18;
	ld.global.f32 	%f22, [%rd66+-8];
	ld.global.f32 	%f23, [%rd27];
	fma.rn.f32 	%f24, %f22, %f23, %f21;
	ld.global.f32 	%f25, [%rd66+-4];
	ld.global.f32 	%f26, [%rd28];
	fma.rn.f32 	%f27, %f25, %f26, %f24;
	ld.global.f32 	%f28, [%rd66];
	ld.global.f32 	%f29, [%rd29];
	fma.rn.f32 	%f30, %f28, %f29, %f27;
	ld.global.f32 	%f31, [%rd66+4];
	ld.global.f32 	%f32, [%rd30];
	fma.rn.f32 	%f33, %f31, %f32, %f30;
	ld.global.f32 	%f34, [%rd66+8];
	ld.global.f32 	%f35, [%rd31];
	fma.rn.f32 	%f36, %f34, %f35, %f33;
	ld.global.f32 	%f37, [%rd66+12];
	ld.global.f32 	%f38, [%rd32];
	fma.rn.f32 	%f66, %f37, %f38, %f36;
	add.s32 	%r36, %r36, 8;
	add.s32 	%r35, %r35, %r7;
	add.s64 	%rd66, %rd66, 32;
	setp.ne.s32 	%p3, %r36, 0;
	@%p3 bra 	$L__BB0_3;
$L__BB0_4:
	setp.eq.s32 	%p4, %r4, 0;
	@%p4 bra 	$L__BB0_12;
	and.b32  	%r13, %r18, 3;
	setp.lt.u32 	%p5, %r4, 4;
	@%p5 bra 	$L__BB0_7;
	add.s32 	%r27, %r38, %r3;
	mul.wide.u32 	%rd34, %r27, 4;
	add.s64 	%rd35, %rd2, %rd34;
	ld.global.f32 	%f40, [%rd35];
	mad.lo.s32 	%r28, %r38, %r18, %r2;
	mul.wide.s32 	%rd36, %r28, 4;
	add.s64 	%rd37, %rd1, %rd36;
	ld.global.f32 	%f41, [%rd37];
	fma.rn.f32 	%f42, %f40, %f41, %f66;
	cvt.u64.u32 	%rd38, %r3;
	cvt.u64.u32 	%rd39, %r38;
	add.s64 	%rd40, %rd39, %rd38;
	shl.b64 	%rd41, %rd40, 2;
	add.s64 	%rd42, %rd2, %rd41;
	ld.global.f32 	%f43, [%rd42+4];
	mul.wide.s32 	%rd43, %r18, 4;
	add.s64 	%rd44, %rd37, %rd43;
	ld.global.f32 	%f44, [%rd44];
	fma.rn.f32 	%f45, %f43, %f44, %f42;
	ld.global.f32 	%f46, [%rd42+8];
	add.s64 	%rd45, %rd44, %rd43;
	ld.global.f32 	%f47, [%rd45];
	fma.rn.f32 	%f48, %f46, %f47, %f45;
	ld.global.f32 	%f49, [%rd42+12];
	add.s64 	%rd46, %rd45, %rd43;
	ld.global.f32 	%f50, [%rd46];
	fma.rn.f32 	%f66, %f49, %f50, %f48;
	add.s32 	%r38, %r38, 4;
$L__BB0_7:
	setp.eq.s32 	%p6, %r13, 0;
	@%p6 bra 	$L__BB0_12;
	setp.eq.s32 	%p7, %r13, 1;
	@%p7 bra 	$L__BB0_10;
	add.s32 	%r29, %r38, %r3;
	mul.wide.u32 	%rd47, %r29, 4;
	add.s64 	%rd48, %rd2, %rd47;
	ld.global.f32 	%f52, [%rd48];
	mad.lo.s32 	%r30, %r38, %r18, %r2;
	mul.wide.s32 	%rd49, %r30, 4;
	add.s64 	%rd50, %rd1, %rd49;
	ld.global.f32 	%f53, [%rd50];
	fma.rn.f32 	%f54, %f52, %f53, %f66;
	cvt.u64.u32 	%rd51, %r3;
	cvt.u64.u32 	%rd52, %r38;
	add.s64 	%rd53, %rd52, %rd51;
	shl.b64 	%rd54, %rd53, 2;
	add.s64 	%rd55, %rd2, %rd54;
	ld.global.f32 	%f55, [%rd55+4];
	mul.wide.s32 	%rd56, %r18, 4;
	add.s64 	%rd57, %rd50, %rd56;
	ld.global.f32 	%f56, [%rd57];
	fma.rn.f32 	%f66, %f55, %f56, %f54;
	add.s32 	%r38, %r38, 2;
$L__BB0_10:
	and.b32  	%r31, %r18, 1;
	setp.eq.b32 	%p8, %r31, 1;
	not.pred 	%p9, %p8;
	@%p9 bra 	$L__BB0_12;
	add.s32 	%r32, %r38, %r3;
	mul.wide.u32 	%rd58, %r32, 4;
	add.s64 	%rd59, %rd2, %rd58;
	ld.global.f32 	%f57, [%rd59];
	mad.lo.s32 	%r33, %r38, %r18, %r2;
	mul.wide.s32 	%rd60, %r33, 4;
	add.s64 	%rd61, %rd1, %rd60;
	ld.global.f32 	%f58, [%rd61];
	fma.rn.f32 	%f66, %f57, %f58, %f66;
$L__BB0_12:
	ld.param.u64 	%rd65, [_Z16matrix_mul_naivePfS_S_i_param_2];
	add.s32 	%r34, %r3, %r2;
	cvta.to.global.u64 	%rd62, %rd65;
	mul.wide.s32 	%rd63, %r34, 4;
	add.s64 	%rd64, %rd62, %rd63;
	st.global.f32 	[%rd64], %f66;
$L__BB0_13:
	ret;

}
	// .globl	_Z23matrix_mul_shared_basicPfS_S_i
.visible .entry _Z23matrix_mul_shared_basicPfS_S_i(
	.param .u64 .ptr .align 1 _Z23matrix_mul_shared_basicPfS_S_i_param_0,
	.param .u64 .ptr .align 1 _Z23matrix_mul_shared_basicPfS_S_i_param_1,
	.param .u64 .ptr .align 1 _Z23matrix_mul_shared_basicPfS_S_i_param_2,
	.param .u32 _Z23matrix_mul_shared_basicPfS_S_i_param_3
)
{
	.reg .pred 	%p<10>;
	.reg .b32 	%r<42>;
	.reg .b32 	%f<63>;
	.reg .b64 	%rd<13>;
	// demoted variable
	.shared .align 4 .b8 _ZZ23matrix_mul_shared_basicPfS_S_iE2As[1024];
	// demoted variable
	.shared .align 4 .b8 _ZZ23matrix_mul_shared_basicPfS_S_iE2Bs[1024];
	ld.param.u64 	%rd4, [_Z23matrix_mul_shared_basicPfS_S_i_param_0];
	ld.param.u64 	%rd5, [_Z23matrix_mul_shared_basicPfS_S_i_param_1];
	ld.param.u64 	%rd6, [_Z23matrix_mul_shared_basicPfS_S_i_param_2];
	ld.param.u32 	%r24, [_Z23matrix_mul_shared_basicPfS_S_i_param_3];
	mov.u32 	%r25, %ctaid.x;
	mov.u32 	%r26, %ctaid.y;
	mov.u32 	%r37, %tid.x;
	mov.u32 	%r39, %tid.y;
	shl.b32 	%r27, %r26, 4;
	add.s32 	%r3, %r27, %r39;
	shl.b32 	%r4, %r25, 4;
	add.s32 	%r5, %r4, %r37;
	setp.lt.s32 	%p1, %r24, 1;
	mov.f32 	%f62, 0f00000000;
	@%p1 bra 	$L__BB1_7;
	add.s32 	%r28, %r24, 15;
	shr.u32 	%r29, %r28, 4;
	shl.b32 	%r30, %r39, 6;
	mov.u32 	%r31, _ZZ23matrix_mul_shared_basicPfS_S_iE2As;
	add.s32 	%r6, %r31, %r30;
	shl.b32 	%r32, %r37, 2;
	add.s32 	%r7, %r6, %r32;
	mov.u32 	%r33, _ZZ23matrix_mul_shared_basicPfS_S_iE2Bs;
	add.s32 	%r9, %r33, %r32;
	add.s32 	%r8, %r9, %r30;
	neg.s32 	%r41, %r29;
	mad.lo.s32 	%r34, %r39, %r24, %r37;
	add.s32 	%r40, %r34, %r4;
	shl.b32 	%r12, %r24, 4;
	mad.lo.s32 	%r38, %r24, %r3, %r37;
	cvta.to.global.u64 	%rd1, %rd4;
	cvta.to.global.u64 	%rd2, %rd5;
	mov.f32 	%f62, 0f00000000;
$L__BB1_2:
	setp.ge.u32 	%p2, %r3, %r24;
	mul.wide.s32 	%rd7, %r38, 4;
	add.s64 	%rd3, %rd1, %rd7;
	setp.ge.s32 	%p3, %r37, %r24;
	mov.f32 	%f60, 0f00000000;
	or.pred  	%p4, %p2, %p3;
	@%p4 bra 	$L__BB1_4;
	ld.global.f32 	%f60, [%rd3];
$L__BB1_4:
	setp.ge.u32 	%p5, %r5, %r24;
	st.shared.f32 	[%r7], %f60;
	setp.ge.s32 	%p6, %r39, %r24;
	mov.f32 	%f61, 0f00000000;
	or.pred  	%p7, %p5, %p6;
	@%p7 bra 	$L__BB1_6;
	mul.wide.u32 	%rd8, %r40, 4;
	add.s64 	%rd9, %rd2, %rd8;
	ld.global.f32 	%f61, [%rd9];
$L__BB1_6:
	st.shared.f32 	[%r8], %f61;
	bar.sync 	0;
	ld.shared.f32 	%f12, [%r6];
	ld.shared.f32 	%f13, [%r9];
	fma.rn.f32 	%f14, %f12, %f13, %f62;
	ld.shared.f32 	%f15, [%r6+4];
	ld.shared.f32 	%f16, [%r9+64];
	fma.rn.f32 	%f17, %f15, %f16, %f14;
	ld.shared.f32 	%f18, [%r6+8];
	ld.shared.f32 	%f19, [%r9+128];
	fma.rn.f32 	%f20, %f18, %f19, %f17;
	ld.shared.f32 	%f21, [%r6+12];
	ld.shared.f32 	%f22, [%r9+192];
	fma.rn.f32 	%f23, %f21, %f22, %f20;
	ld.shared.f32 	%f24, [%r6+16];
	ld.shared.f32 	%f25, [%r9+256];
	fma.rn.f32 	%f26, %f24, %f25, %f23;
	ld.shared.f32 	%f27, [%r6+20];
	ld.shared.f32 	%f28, [%r9+320];
	fma.rn.f32 	%f29, %f27, %f28, %f26;
	ld.shared.f32 	%f30, [%r6+24];
	ld.shared.f32 	%f31, [%r9+384];
	fma.rn.f32 	%f32, %f30, %f31, %f29;
	ld.shared.f32 	%f33, [%r6+28];
	ld.shared.f32 	%f34, [%r9+448];
	fma.rn.f32 	%f35, %f33, %f34, %f32;
	ld.shared.f32 	%f36, [%r6+32];
	ld.shared.f32 	%f37, [%r9+512];
	fma.rn.f32 	%f38, %f36, %f37, %f35;
	ld.shared.f32 	%f39, [%r6+36];
	ld.shared.f32 	%f40, [%r9+576];
	fma.rn.f32 	%f41, %f39, %f40, %f38;
	ld.shared.f32 	%f42, [%r6+40];
	ld.shared.f32 	%f43, [%r9+640];
	fma.rn.f32 	%f44, %f42, %f43, %f41;
	ld.shared.f32 	%f45, [%r6+44];
	ld.shared.f32 	%f46, [%r9+704];
	fma.rn.f32 	%f47, %f45, %f46, %f44;
	ld.shared.f32 	%f48, [%r6+48];
	ld.shared.f32 	%f49, [%r9+768];
	fma.rn.f32 	%f50, %f48, %f49, %f47;
	ld.shared.f32 	%f51, [%r6+52];
	ld.shared.f32 	%f52, [%r9+832];
	fma.rn.f32 	%f53, %f51, %f52, %f50;
	ld.shared.f32 	%f54, [%r6+56];
	ld.shared.f32 	%f55, [%r9+896];
	fma.rn.f32 	%f56, %f54, %f55, %f53;
	ld.shared.f32 	%f57, [%r6+60];
	ld.shared.f32 	%f58, [%r9+960];
	fma.rn.f32 	%f62, %f57, %f58, %f56;
	bar.sync 	0;
	add.s32 	%r41, %r41, 1;
	setp.ne.s32 	%p8, %r41, 0;
	add.s32 	%r40, %r40, %r12;
	add.s32 	%r39, %r39, 16;
	add.s32 	%r38, %r38, 16;
	add.s32 	%r37, %r37, 16;
	@%p8 bra 	$L__BB1_2;
$L__BB1_7:
	max.s32 	%r35, %r3, %r5;
	setp.ge.s32 	%p9, %r35, %r24;
	@%p9 bra 	$L__BB1_9;
	mad.lo.s32 	%r36, %r24, %r3, %r5;
	cvta.to.global.u64 	%rd10, %rd6;
	mul.wide.u32 	%rd11, %r36, 4;
	add.s64 	%rd12, %rd10, %rd11;
	st.global.f32 	[%rd12], %f62;
$L__BB1_9:
	ret;

}
	// .globl	_Z27matrix_mul_shared_optimizedPfS_S_i
.visible .entry _Z27matrix_mul_shared_optimizedPfS_S_i(
	.param .u64 .ptr .align 1 _Z27matrix_mul_shared_optimizedPfS_S_i_param_0,
	.param .u64 .ptr .align 1 _Z27matrix_mul_shared_optimizedPfS_S_i_param_1,
	.param .u64 .ptr .align 1 _Z27matrix_mul_shared_optimizedPfS_S_i_param_2,
	.param .u32 _Z27matrix_mul_shared_optimizedPfS_S_i_param_3
)
{
	.reg .pred 	%p<10>;
	.reg .b32 	%r<42>;
	.reg .b32 	%f<63>;
	.reg .b64 	%rd<13>;
	// demoted variable
	.shared .align 4 .b8 _ZZ27matrix_mul_shared_optimizedPfS_S_iE2As[1088];
	// demoted variable
	.shared .align 4 .b8 _ZZ27matrix_mul_shared_optimizedPfS_S_iE2Bs[1088];
	ld.param.u64 	%rd4, [_Z27matrix_mul_shared_optimizedPfS_S_i_param_0];
	ld.param.u64 	%rd5, [_Z27matrix_mul_shared_optimizedPfS_S_i_param_1];
	ld.param.u64 	%rd6, [_Z27matrix_mul_shared_optimizedPfS_S_i_param_2];
	ld.param.u32 	%r24, [_Z27matrix_mul_shared_optimizedPfS_S_i_param_3];
	mov.u32 	%r25, %ctaid.x;
	mov.u32 	%r26, %ctaid.y;
	mov.u32 	%r37, %tid.x;
	mov.u32 	%r39, %tid.y;
	shl.b32 	%r27, %r26, 4;
	add.s32 	%r3, %r27, %r39;
	shl.b32 	%r4, %r25, 4;
	add.s32 	%r5, %r4, %r37;
	setp.lt.s32 	%p1, %r24, 1;
	mov.f32 	%f62, 0f00000000;
	@%p1 bra 	$L__BB2_7;
	add.s32 	%r28, %r24, 15;
	shr.u32 	%r29, %r28, 4;
	mul.lo.s32 	%r30, %r39, 68;
	mov.u32 	%r31, _ZZ27matrix_mul_shared_optimizedPfS_S_iE2As;
	add.s32 	%r6, %r31, %r30;
	shl.b32 	%r32, %r37, 2;
	add.s32 	%r7, %r6, %r32;
	mov.u32 	%r33, _ZZ27matrix_mul_shared_optimizedPfS_S_iE2Bs;
	add.s32 	%r9, %r33, %r32;
	add.s32 	%r8, %r9, %r30;
	neg.s32 	%r41, %r29;
	mad.lo.s32 	%r34, %r39, %r24, %r37;
	add.s32 	%r40, %r34, %r4;
	shl.b32 	%r12, %r24, 4;
	mad.lo.s32 	%r38, %r24, %r3, %r37;
	cvta.to.global.u64 	%rd1, %rd4;
	cvta.to.global.u64 	%rd2, %rd5;
	mov.f32 	%f62, 0f00000000;
$L__BB2_2:
	setp.ge.u32 	%p2, %r3, %r24;
	mul.wide.s32 	%rd7, %r38, 4;
	add.s64 	%rd3, %rd1, %rd7;
	setp.ge.s32 	%p3, %r37, %r24;
	mov.f32 	%f60, 0f00000000;
	or.pred  	%p4, %p2, %p3;
	@%p4 bra 	$L__BB2_4;
	ld.global.f32 	%f60, [%rd3];
$L__BB2_4:
	setp.ge.u32 	%p5, %r5, %r24;
	st.shared.f32 	[%r7], %f60;
	setp.ge.s32 	%p6, %r39, %r24;
	mov.f32 	%f61, 0f00000000;
	or.pred  	%p7, %p5, %p6;
	@%p7 bra 	$L__BB2_6;
	mul.wide.u32 	%rd8, %r40, 4;
	add.s64 	%rd9, %rd2, %rd8;
	ld.global.f32 	%f61, [%rd9];
$L__BB2_6:
	st.shared.f32 	[%r8], %f61;
	bar.sync 	0;
	ld.shared.f32 	%f12, [%r6];
	ld.shared.f32 	%f13, [%r9];
	fma.rn.f32 	%f14, %f12, %f13, %f62;
	ld.shared.f32 	%f15, [%r6+4];
	ld.shared.f32 	%f16, [%r9+68];
	fma.rn.f32 	%f17, %f15, %f16, %f14;
	ld.shared.f32 	%f18, [%r6+8];
	ld.shared.f32 	%f19, [%r9+136];
	fma.rn.f32 	%f20, %f18, %f19, %f17;
	ld.shared.f32 	%f21, [%r6+12];
	ld.shared.f32 	%f22, [%r9+204];
	fma.rn.f32 	%f23, %f21, %f22, %f20;
	ld.shared.f32 	%f24, [%r6+16];
	ld.shared.f32 	%f25, [%r9+272];
	fma.rn.f32 	%f26, %f24, %f25, %f23;
	ld.shared.f32 	%f27, [%r6+20];
	ld.shared.f32 	%f28, [%r9+340];
	fma.rn.f32 	%f29, %f27, %f28, %f26;
	ld.shared.f32 	%f30, [%r6+24];
	ld.shared.f32 	%f31, [%r9+408];
	fma.rn.f32 	%f32, %f30, %f31, %f29;
	ld.shared.f32 	%f33, [%r6+28];
	ld.shared.f32 	%f34, [%r9+476];
	fma.rn.f32 	%f35, %f33, %f34, %f32;
	ld.shared.f32 	%f36, [%r6+32];
	ld.shared.f32 	%f37, [%r9+544];
	fma.rn.f32 	%f38, %f36, %f37, %f35;
	ld.shared.f32 	%f39, [%r6+36];
	ld.shared.f32 	%f40, [%r9+612];
	fma.rn.f32 	%f41, %f39, %f40, %f38;
	ld.shared.f32 	%f42, [%r6+40];
	ld.shared.f32 	%f43, [%r9+680];
	fma.rn.f32 	%f44, %f42, %f43, %f41;
	ld.shared.f32 	%f45, [%r6+44];
	ld.shared.f32 	%f46, [%r9+748];
	fma.rn.f32 	%f47, %f45, %f46, %f44;
	ld.shared.f32 	%f48, [%r6+48];
	ld.shared.f32 	%f49, [%r9+816];
	fma.rn.f32 	%f50, %f48, %f49, %f47;
	ld.shared.f32 	%f51, [%r6+52];
	ld.shared.f32 	%f52, [%r9+884];
	fma.rn.f32 	%f53, %f51, %f52, %f50;
	ld.shared.f32 	%f54, [%r6+56];
	ld.shared.f32 	%f55, [%r9+952];
	fma.rn.f32 	%f56, %f54, %f55, %f53;
	ld.shared.f32 	%f57, [%r6+60];
	ld.shared.f32 	%f58, [%r9+1020];
	fma.rn.f32 	%f62, %f57, %f58, %f56;
	bar.sync 	0;
	add.s32 	%r41, %r41, 1;
	setp.ne.s32 	%p8, %r41, 0;
	add.s32 	%r40, %r40, %r12;
	add.s32 	%r39, %r39, 16;
	add.s32 	%r38, %r38, 16;
	add.s32 	%r37, %r37, 16;
	@%p8 bra 	$L__BB2_2;
$L__BB2_7:
	max.s32 	%r35, %r3, %r5;
	setp.ge.s32 	%p9, %r35, %r24;
	@%p9 bra 	$L__BB2_9;
	mad.lo.s32 	%r36, %r24, %r3, %r5;
	cvta.to.global.u64 	%rd10, %rd6;
	mul.wide.u32 	%rd11, %r36, 4;
	add.s64 	%rd12, %rd10, %rd11;
	st.global.f32 	[%rd12], %f62;
$L__BB2_9:
	ret;

}
	// .globl	_Z26matrix_mul_shared_advancedPfS_S_i
.visible .entry _Z26matrix_mul_shared_advancedPfS_S_i(
	.param .u64 .ptr .align 1 _Z26matrix_mul_shared_advancedPfS_S_i_param_0,
	.param .u64 .ptr .align 1 _Z26matrix_mul_shared_advancedPfS_S_i_param_1,
	.param .u64 .ptr .align 1 _Z26matrix_mul_shared_advancedPfS_S_i_param_2,
	.param .u32 _Z26matrix_mul_shared_advancedPfS_S_i_param_3
)
{
	.local .align 16 .b8 	__local_depot3[64];
	.reg .b64 	%SP;
	.reg .b64 	%SPL;
	.reg .pred 	%p<72>;
	.reg .b32 	%r<122>;
	.reg .b32 	%f<174>;
	.reg .b64 	%rd<44>;
	// demoted variable
	.shared .align 4 .b8 _ZZ26matrix_mul_shared_advancedPfS_S_iE2As[1088];
	// demoted variable
	.shared .align 4 .b8 _ZZ26matrix_mul_shared_advancedPfS_S_iE2Bs[1088];
	mov.u64 	%SPL, __local_depot3;
	ld.param.u64 	%rd12, [_Z26matrix_mul_shared_advancedPfS_S_i_param_0];
	ld.param.u64 	%rd13, [_Z26matrix_mul_shared_advancedPfS_S_i_param_1];
	ld.param.u64 	%rd14, [_Z26matrix_mul_shared_advancedPfS_S_i_param_2];
	ld.param.u32 	%r56, [_Z26matrix_mul_shared_advancedPfS_S_i_param_3];
	cvta.to.global.u64 	%rd1, %rd13;
	cvta.to.global.u64 	%rd2, %rd12;
	cvta.to.global.u64 	%rd3, %rd14;
	add.u64 	%rd4, %SPL, 0;
	mov.u32 	%r1, %ctaid.x;
	mov.u32 	%r2, %ctaid.y;
	mov.u32 	%r3, %tid.x;
	mov.u32 	%r4, %tid.y;
	mov.f32 	%f1, 0f00000000;
	st.local.v4.f32 	[%rd4], {%f1, %f1, %f1, %f1};
	st.local.v4.f32 	[%rd4+16], {%f1, %f1, %f1, %f1};
	st.local.v4.f32 	[%rd4+32], {%f1, %f1, %f1, %f1};
	st.local.v4.f32 	[%rd4+48], {%f1, %f1, %f1, %f1};
	setp.lt.s32 	%p1, %r56, 1;
	@%p1 bra 	$L__BB3_25;
	add.s32 	%r58, %r56, 15;
	shr.u32 	%r5, %r58, 4;
	shl.b32 	%r59, %r2, 4;
	shl.b32 	%r6, %r4, 2;
	add.s32 	%r7, %r59, %r6;
	shl.b32 	%r8, %r3, 2;
	shl.b32 	%r60, %r1, 4;
	add.s32 	%r9, %r60, %r8;
	or.b32  	%r10, %r9, 2;
	or.b32  	%r11, %r9, 3;
	shl.b32 	%r61, %r3, 4;
	mov.u32 	%r62, _ZZ26matrix_mul_shared_advancedPfS_S_iE2Bs;
	add.s32 	%r12, %r62, %r61;
	mad.lo.s32 	%r13, %r56, %r7, %r8;
	mov.b32 	%r112, 0;
$L__BB3_2:
	shl.b32 	%r64, %r3, 4;
	mad.lo.s32 	%r65, %r4, 272, %r64;
	or.b32  	%r66, %r65, 8;
	mov.u32 	%r67, _ZZ26matrix_mul_shared_advancedPfS_S_iE2As;
	add.s32 	%r115, %r67, %r66;
	mov.u32 	%r68, _ZZ26matrix_mul_shared_advancedPfS_S_iE2Bs;
	add.s32 	%r113, %r68, %r66;
	shl.b32 	%r69, %r112, 4;
	add.s32 	%r17, %r69, %r8;
	add.s32 	%r18, %r17, 1;
	add.s32 	%r19, %r17, 2;
	add.s32 	%r20, %r17, 3;
	add.s32 	%r120, %r13, %r69;
	add.s32 	%r118, %r6, %r69;
	mad.lo.s32 	%r117, %r56, %r118, %r9;
	mov.b32 	%r116, 8;
	mov.u32 	%r114, %r6;
	mov.u32 	%r119, %r7;
$L__BB3_3:
	setp.gt.u32 	%p2, %r3, 3;
	setp.gt.u32 	%p3, %r114, 15;
	max.s32 	%r71, %r119, %r17;
	setp.ge.s32 	%p4, %r71, %r56;
	or.pred  	%p5, %p3, %p2;
	or.pred  	%p6, %p5, %p4;
	@%p6 bra 	$L__BB3_5;
	mul.wide.u32 	%rd16, %r120, 4;
	add.s64 	%rd17, %rd2, %rd16;
	ld.global.f32 	%f2, [%rd17];
	st.shared.f32 	[%r115+-8], %f2;
$L__BB3_5:
	setp.ge.s32 	%p7, %r118, %r56;
	setp.ge.u32 	%p9, %r9, %r56;
	or.pred  	%p11, %p7, %p9;
	or.pred  	%p12, %p11, %p3;
	or.pred  	%p13, %p12, %p2;
	@%p13 bra 	$L__BB3_7;
	mul.wide.u32 	%rd18, %r117, 4;
	add.s64 	%rd19, %rd1, %rd18;
	ld.global.f32 	%f3, [%rd19];
	st.shared.f32 	[%r113+-8], %f3;
$L__BB3_7:
	setp.gt.u32 	%p14, %r114, 15;
	setp.gt.u32 	%p15, %r3, 3;
	max.s32 	%r74, %r119, %r18;
	setp.ge.s32 	%p16, %r74, %r56;
	or.pred  	%p17, %p14, %p15;
	or.pred  	%p18, %p17, %p16;
	mul.wide.u32 	%rd20, %r120, 4;
	add.s64 	%rd5, %rd2, %rd20;
	@%p18 bra 	$L__BB3_9;
	ld.global.f32 	%f4, [%rd5+4];
	st.shared.f32 	[%r115+-4], %f4;
$L__BB3_9:
	add.s32 	%r75, %r9, 1;
	setp.ge.u32 	%p21, %r75, %r56;
	or.pred  	%p23, %p7, %p21;
	or.pred  	%p24, %p23, %p14;
	or.pred  	%p25, %p24, %p15;
	mul.wide.u32 	%rd21, %r117, 4;
	add.s64 	%rd6, %rd1, %rd21;
	@%p25 bra 	$L__BB3_11;
	ld.global.f32 	%f5, [%rd6+4];
	st.shared.f32 	[%r113+-4], %f5;
$L__BB3_11:
	setp.gt.u32 	%p26, %r114, 15;
	setp.gt.u32 	%p27, %r3, 3;
	max.s32 	%r78, %r119, %r19;
	setp.ge.s32 	%p28, %r78, %r56;
	or.pred  	%p29, %p26, %p27;
	or.pred  	%p30, %p29, %p28;
	@%p30 bra 	$L__BB3_13;
	ld.global.f32 	%f6, [%rd5+8];
	st.shared.f32 	[%r115], %f6;
$L__BB3_13:
	setp.ge.s32 	%p31, %r118, %r56;
	setp.ge.u32 	%p33, %r10, %r56;
	or.pred  	%p35, %p31, %p33;
	or.pred  	%p36, %p35, %p26;
	or.pred  	%p37, %p36, %p27;
	@%p37 bra 	$L__BB3_15;
	ld.global.f32 	%f7, [%rd6+8];
	st.shared.f32 	[%r113], %f7;
$L__BB3_15:
	setp.gt.u32 	%p38, %r114, 15;
	setp.gt.u32 	%p39, %r3, 3;
	max.s32 	%r81, %r119, %r20;
	setp.ge.s32 	%p40, %r81, %r56;
	or.pred  	%p41, %p38, %p39;
	or.pred  	%p42, %p41, %p40;
	@%p42 bra 	$L__BB3_17;
	ld.global.f32 	%f8, [%rd5+12];
	st.shared.f32 	[%r115+4], %f8;
$L__BB3_17:
	setp.ge.u32 	%p45, %r11, %r56;
	or.pred  	%p47, %p31, %p45;
	or.pred  	%p48, %p47, %p38;
	or.pred  	%p49, %p48, %p39;
	@%p49 bra 	$L__BB3_19;
	ld.global.f32 	%f9, [%rd6+12];
	st.shared.f32 	[%r113+4], %f9;
$L__BB3_19:
	add.s32 	%r120, %r120, %r56;
	add.s32 	%r119, %r119, 1;
	add.s32 	%r118, %r118, 1;
	add.s32 	%r117, %r117, %r56;
	add.s32 	%r116, %r116, 68;
	add.s32 	%r115, %r115, 68;
	add.s32 	%r114, %r114, 1;
	add.s32 	%r113, %r113, 68;
	setp.ne.s32 	%p50, %r116, 280;
	@%p50 bra 	$L__BB3_3;
	bar.sync 	0;
	mov.b32 	%r121, 0;
$L__BB3_21:
	setp.gt.u32 	%p51, %r3, 3;
	add.s32 	%r44, %r121, %r6;
	setp.gt.u32 	%p52, %r44, 15;
	or.pred  	%p53, %p52, %p51;
	@%p53 bra 	$L__BB3_23;
	mov.u32 	%r85, _ZZ26matrix_mul_shared_advancedPfS_S_iE2As;
	mad.lo.s32 	%r86, %r44, 68, %r85;
	mul.wide.u32 	%rd22, %r121, 16;
	add.s64 	%rd23, %rd4, %rd22;
	ld.shared.f32 	%f10, [%r86];
	ld.shared.f32 	%f11, [%r12];
	ld.local.v4.f32 	{%f12, %f13, %f14, %f15}, [%rd23];
	fma.rn.f32 	%f16, %f10, %f11, %f12;
	ld.shared.f32 	%f17, [%r86+4];
	ld.shared.f32 	%f18, [%r12+68];
	fma.rn.f32 	%f19, %f17, %f18, %f16;
	ld.shared.f32 	%f20, [%r86+8];
	ld.shared.f32 	%f21, [%r12+136];
	fma.rn.f32 	%f22, %f20, %f21, %f19;
	ld.shared.f32 	%f23, [%r86+12];
	ld.shared.f32 	%f24, [%r12+204];
	fma.rn.f32 	%f25, %f23, %f24, %f22;
	ld.shared.f32 	%f26, [%r86+16];
	ld.shared.f32 	%f27, [%r12+272];
	fma.rn.f32 	%f28, %f26, %f27, %f25;
	ld.shared.f32 	%f29, [%r86+20];
	ld.shared.f32 	%f30, [%r12+340];
	fma.rn.f32 	%f31, %f29, %f30, %f28;
	ld.shared.f32 	%f32, [%r86+24];
	ld.shared.f32 	%f33, [%r12+408];
	fma.rn.f32 	%f34, %f32, %f33, %f31;
	ld.shared.f32 	%f35, [%r86+28];
	ld.shared.f32 	%f36, [%r12+476];
	fma.rn.f32 	%f37, %f35, %f36, %f34;
	ld.shared.f32 	%f38, [%r86+32];
	ld.shared.f32 	%f39, [%r12+544];
	fma.rn.f32 	%f40, %f38, %f39, %f37;
	ld.shared.f32 	%f41, [%r86+36];
	ld.shared.f32 	%f42, [%r12+612];
	fma.rn.f32 	%f43, %f41, %f42, %f40;
	ld.shared.f32 	%f44, [%r86+40];
	ld.shared.f32 	%f45, [%r12+680];
	fma.rn.f32 	%f46, %f44, %f45, %f43;
	ld.shared.f32 	%f47, [%r86+44];
	ld.shared.f32 	%f48, [%r12+748];
	fma.rn.f32 	%f49, %f47, %f48, %f46;
	ld.shared.f32 	%f50, [%r86+48];
	ld.shared.f32 	%f51, [%r12+816];
	fma.rn.f32 	%f52, %f50, %f51, %f49;
	ld.shared.f32 	%f53, [%r86+52];
	ld.shared.f32 	%f54, [%r12+884];
	fma.rn.f32 	%f55, %f53, %f54, %f52;
	ld.shared.f32 	%f56, [%r86+56];
	ld.shared.f32 	%f57, [%r12+952];
	fma.rn.f32 	%f58, %f56, %f57, %f55;
	ld.shared.f32 	%f59, [%r86+60];
	ld.shared.f32 	%f60, [%r12+1020];
	fma.rn.f32 	%f61, %f59, %f60, %f58;
	ld.shared.f32 	%f62, [%r12+4];
	fma.rn.f32 	%f63, %f10, %f62, %f13;
	ld.shared.f32 	%f64, [%r12+72];
	fma.rn.f32 	%f65, %f17, %f64, %f63;
	ld.shared.f32 	%f66, [%r12+140];
	fma.rn.f32 	%f67, %f20, %f66, %f65;
	ld.shared.f32 	%f68, [%r12+208];
	fma.rn.f32 	%f69, %f23, %f68, %f67;
	ld.shared.f32 	%f70, [%r12+276];
	fma.rn.f32 	%f71, %f26, %f70, %f69;
	ld.shared.f32 	%f72, [%r12+344];
	fma.rn.f32 	%f73, %f29, %f72, %f71;
	ld.shared.f32 	%f74, [%r12+412];
	fma.rn.f32 	%f75, %f32, %f74, %f73;
	ld.shared.f32 	%f76, [%r12+480];
	fma.rn.f32 	%f77, %f35, %f76, %f75;
	ld.shared.f32 	%f78, [%r12+548];
	fma.rn.f32 	%f79, %f38, %f78, %f77;
	ld.shared.f32 	%f80, [%r12+616];
	fma.rn.f32 	%f81, %f41, %f80, %f79;
	ld.shared.f32 	%f82, [%r12+684];
	fma.rn.f32 	%f83, %f44, %f82, %f81;
	ld.shared.f32 	%f84, [%r12+752];
	fma.rn.f32 	%f85, %f47, %f84, %f83;
	ld.shared.f32 	%f86, [%r12+820];
	fma.rn.f32 	%f87, %f50, %f86, %f85;
	ld.shared.f32 	%f88, [%r12+888];
	fma.rn.f32 	%f89, %f53, %f88, %f87;
	ld.shared.f32 	%f90, [%r12+956];
	fma.rn.f32 	%f91, %f56, %f90, %f89;
	ld.shared.f32 	%f92, [%r12+1024];
	fma.rn.f32 	%f93, %f59, %f92, %f91;
	ld.shared.f32 	%f94, [%r12+8];
	fma.rn.f32 	%f95, %f10, %f94, %f14;
	ld.shared.f32 	%f96, [%r12+76];
	fma.rn.f32 	%f97, %f17, %f96, %f95;
	ld.shared.f32 	%f98, [%r12+144];
	fma.rn.f32 	%f99, %f20, %f98, %f97;
	ld.shared.f32 	%f100, [%r12+212];
	fma.rn.f32 	%f101, %f23, %f100, %f99;
	ld.shared.f32 	%f102, [%r12+280];
	fma.rn.f32 	%f103, %f26, %f102, %f101;
	ld.shared.f32 	%f104, [%r12+348];
	fma.rn.f32 	%f105, %f29, %f104, %f103;
	ld.shared.f32 	%f106, [%r12+416];
	fma.rn.f32 	%f107, %f32, %f106, %f105;
	ld.shared.f32 	%f108, [%r12+484];
	fma.rn.f32 	%f109, %f35, %f108, %f107;
	ld.shared.f32 	%f110, [%r12+552];
	fma.rn.f32 	%f111, %f38, %f110, %f109;
	ld.shared.f32 	%f112, [%r12+620];
	fma.rn.f32 	%f113, %f41, %f112, %f111;
	ld.shared.f32 	%f114, [%r12+688];
	fma.rn.f32 	%f115, %f44, %f114, %f113;
	ld.shared.f32 	%f116, [%r12+756];
	fma.rn.f32 	%f117, %f47, %f116, %f115;
	ld.shared.f32 	%f118, [%r12+824];
	fma.rn.f32 	%f119, %f50, %f118, %f117;
	ld.shared.f32 	%f120, [%r12+892];
	fma.rn.f32 	%f121, %f53, %f120, %f119;
	ld.shared.f32 	%f122, [%r12+960];
	fma.rn.f32 	%f123, %f56, %f122, %f121;
	ld.shared.f32 	%f124, [%r12+1028];
	fma.rn.f32 	%f125, %f59, %f124, %f123;
	ld.shared.f32 	%f126, [%r12+12];
	fma.rn.f32 	%f127, %f10, %f126, %f15;
	ld.shared.f32 	%f128, [%r12+80];
	fma.rn.f32 	%f129, %f17, %f128, %f127;
	ld.shared.f32 	%f130, [%r12+148];
	fma.rn.f32 	%f131, %f20, %f130, %f129;
	ld.shared.f32 	%f132, [%r12+216];
	fma.rn.f32 	%f133, %f23, %f132, %f131;
	ld.shared.f32 	%f134, [%r12+284];
	fma.rn.f32 	%f135, %f26, %f134, %f133;
	ld.shared.f32 	%f136, [%r12+352];
	fma.rn.f32 	%f137, %f29, %f136, %f135;
	ld.shared.f32 	%f138, [%r12+420];
	fma.rn.f32 	%f139, %f32, %f138, %f137;
	ld.shared.f32 	%f140, [%r12+488];
	fma.rn.f32 	%f141, %f35, %f140, %f139;
	ld.shared.f32 	%f142, [%r12+556];
	fma.rn.f32 	%f143, %f38, %f142, %f141;
	ld.shared.f32 	%f144, [%r12+624];
	fma.rn.f32 	%f145, %f41, %f144, %f143;
	ld.shared.f32 	%f146, [%r12+692];
	fma.rn.f32 	%f147, %f44, %f146, %f145;
	ld.shared.f32 	%f148, [%r12+760];
	fma.rn.f32 	%f149, %f47, %f148, %f147;
	ld.shared.f32 	%f150, [%r12+828];
	fma.rn.f32 	%f151, %f50, %f150, %f149;
	ld.shared.f32 	%f152, [%r12+896];
	fma.rn.f32 	%f153, %f53, %f152, %f151;
	ld.shared.f32 	%f154, [%r12+964];
	fma.rn.f32 	%f155, %f56, %f154, %f153;
	ld.shared.f32 	%f156, [%r12+1032];
	fma.rn.f32 	%f157, %f59, %f156, %f155;
	st.local.v4.f32 	[%rd23], {%f61, %f93, %f125, %f157};
$L__BB3_23:
	add.s32 	%r121, %r121, 1;
	setp.ne.s32 	%p54, %r121, 4;
	@%p54 bra 	$L__BB3_21;
	bar.sync 	0;
	add.s32 	%r112, %r112, 1;
	setp.eq.s32 	%p55, %r112, %r5;
	@%p55 bra 	$L__BB3_25;
	bra.uni 	$L__BB3_2;
$L__BB3_25:
	shl.b32 	%r87, %r2, 4;
	shl.b32 	%r88, %r4, 2;
	add.s32 	%r24, %r87, %r88;
	shl.b32 	%r89, %r1, 4;
	shl.b32 	%r90, %r3, 2;
	add.s32 	%r91, %r89, %r90;
	mul.lo.s32 	%r26, %r24, %r56;
	max.s32 	%r92, %r24, %r91;
	setp.lt.s32 	%p56, %r92, %r56;
	@%p56 bra 	$L__BB3_26;
	bra.uni 	$L__BB3_27;
$L__BB3_26:
	ld.local.f32 	%f158, [%rd4];
	add.s32 	%r93, %r91, %r26;
	mul.wide.s32 	%rd24, %r93, 4;
	add.s64 	%rd25, %rd3, %rd24;
	st.global.f32 	[%rd25], %f158;
$L__BB3_27:
	add.s32 	%r47, %r91, 1;
	max.s32 	%r94, %r24, %r47;
	setp.ge.s32 	%p57, %r94, %r56;
	cvt.s64.s32 	%rd26, %r26;
	cvt.u64.u32 	%rd7, %r91;
	add.s64 	%rd27, %rd7, %rd26;
	shl.b64 	%rd28, %rd27, 2;
	add.s64 	%rd8, %rd3, %rd28;
	@%p57 bra 	$L__BB3_29;
	ld.local.f32 	%f159, [%rd4+4];
	st.global.f32 	[%rd8+4], %f159;
$L__BB3_29:
	add.s32 	%r48, %r91, 2;
	max.s32 	%r95, %r24, %r48;
	setp.ge.s32 	%p58, %r95, %r56;
	@%p58 bra 	$L__BB3_31;
	ld.local.f32 	%f160, [%rd4+8];
	st.global.f32 	[%rd8+8], %f160;
$L__BB3_31:
	add.s32 	%r49, %r91, 3;
	max.s32 	%r96, %r24, %r49;
	setp.ge.s32 	%p59, %r96, %r56;
	@%p59 bra 	$L__BB3_33;
	ld.local.f32 	%f161, [%rd4+12];
	st.global.f32 	[%rd8+12], %f161;
$L__BB3_33:
	add.s32 	%r50, %r24, 1;
	add.s32 	%r51, %r26, %r56;
	max.s32 	%r97, %r50, %r91;
	setp.ge.s32 	%p60, %r97, %r56;
	@%p60 bra 	$L__BB3_35;
	ld.local.f32 	%f162, [%rd4+16];
	add.s32 	%r98, %r91, %r51;
	mul.wide.s32 	%rd29, %r98, 4;
	add.s64 	%rd30, %rd3, %rd29;
	st.global.f32 	[%rd30], %f162;
$L__BB3_35:
	max.s32 	%r99, %r50, %r47;
	setp.ge.s32 	%p61, %r99, %r56;
	cvt.s64.s32 	%rd31, %r51;
	add.s64 	%rd32, %rd7, %rd31;
	shl.b64 	%rd33, %rd32, 2;
	add.s64 	%rd9, %rd3, %rd33;
	@%p61 bra 	$L__BB3_37;
	ld.local.f32 	%f163, [%rd4+20];
	st.global.f32 	[%rd9+4], %f163;
$L__BB3_37:
	max.s32 	%r100, %r50, %r48;
	setp.ge.s32 	%p62, %r100, %r56;
	@%p62 bra 	$L__BB3_39;
	ld.local.f32 	%f164, [%rd4+24];
	st.global.f32 	[%rd9+8], %f164;
$L__BB3_39:
	max.s32 	%r101, %r50, %r49;
	setp.ge.s32 	%p63, %r101, %r56;
	@%p63 bra 	$L__BB3_41;
	ld.local.f32 	%f165, [%rd4+28];
	st.global.f32 	[%rd9+12], %f165;
$L__BB3_41:
	add.s32 	%r52, %r24, 2;
	add.s32 	%r53, %r51, %r56;
	max.s32 	%r102, %r52, %r91;
	setp.ge.s32 	%p64, %r102, %r56;
	@%p64 bra 	$L__BB3_43;
	ld.local.f32 	%f166, [%rd4+32];
	add.s32 	%r103, %r91, %r53;
	mul.wide.s32 	%rd34, %r103, 4;
	add.s64 	%rd35, %rd3, %rd34;
	st.global.f32 	[%rd35], %f166;
$L__BB3_43:
	max.s32 	%r104, %r52, %r47;
	setp.ge.s32 	%p65, %r104, %r56;
	cvt.s64.s32 	%rd36, %r53;
	add.s64 	%rd37, %rd7, %rd36;
	shl.b64 	%rd38, %rd37, 2;
	add.s64 	%rd10, %rd3, %rd38;
	@%p65 bra 	$L__BB3_45;
	ld.local.f32 	%f167, [%rd4+36];
	st.global.f32 	[%rd10+4], %f167;
$L__BB3_45:
	max.s32 	%r105, %r52, %r48;
	setp.ge.s32 	%p66, %r105, %r56;
	@%p66 bra 	$L__BB3_47;
	ld.local.f32 	%f168, [%rd4+40];
	st.global.f32 	[%rd10+8], %f168;
$L__BB3_47:
	max.s32 	%r106, %r52, %r49;
	setp.ge.s32 	%p67, %r106, %r56;
	@%p67 bra 	$L__BB3_49;
	ld.local.f32 	%f169, [%rd4+44];
	st.global.f32 	[%rd10+12], %f169;
$L__BB3_49:
	add.s32 	%r54, %r24, 3;
	add.s32 	%r55, %r53, %r56;
	max.s32 	%r107, %r54, %r91;
	setp.ge.s32 	%p68, %r107, %r56;
	@%p68 bra 	$L__BB3_51;
	ld.local.f32 	%f170, [%rd4+48];
	add.s32 	%r108, %r91, %r55;
	mul.wide.s32 	%rd39, %r108, 4;
	add.s64 	%rd40, %rd3, %rd39;
	st.global.f32 	[%rd40], %f170;
$L__BB3_51:
	max.s32 	%r109, %r54, %r47;
	setp.ge.s32 	%p69, %r109, %r56;
	cvt.s64.s32 	%rd41, %r55;
	add.s64 	%rd42, %rd7, %rd41;
	shl.b64 	%rd43, %rd42, 2;
	add.s64 	%rd11, %rd3, %rd43;
	@%p69 bra 	$L__BB3_53;
	ld.local.f32 	%f171, [%rd4+52];
	st.global.f32 	[%rd11+4], %f171;
$L__BB3_53:
	max.s32 	%r110, %r54, %r48;
	setp.ge.s32 	%p70, %r110, %r56;
	@%p70 bra 	$L__BB3_55;
	ld.local.f32 	%f172, [%rd4+56];
	st.global.f32 	[%rd11+8], %f172;
$L__BB3_55:
	max.s32 	%r111, %r54, %r49;
	setp.ge.s32 	%p71, %r111, %r56;
	@%p71 bra 	$L__BB3_57;
	ld.local.f32 	%f173, [%rd4+60];
	st.global.f32 	[%rd11+12], %f173;
$L__BB3_57:
	ret;

}


// ===== COMPILED SASS (sm_100) =====

	.target	sm_100

	.elftype	@"ET_EXEC"


//--------------------- .note.nv.tkinfo           --------------------------
	.section	.note.nv.tkinfo,"",@"SHT_NOTE"
	.sectionflags	@"SHF_NOTE_NV_TKINFO"
	.tkinfo
        /*0018*/ 	.word	0x00000002
        /*0030*/ 	.string	""
        /*0030*/ 	.string	"ptxas"
        /*0030*/ 	.string	"Cuda compilation tools, release 13.0, V13.0.88"
        /*0030*/ 	.string	"Build cuda_13.0.r13.0/compiler.36424714_0"
        /*0030*/ 	.string	"-arch sm_100 -m 64 "



//--------------------- .note.nv.cuinfo           --------------------------
	.section	.note.nv.cuinfo,"",@"SHT_NOTE"
	.sectionflags	@"SHF_NOTE_NV_CUINFO"
        /*0018*/ 	.short	0x0002
        /*001a*/ 	.short	0x0064
        /*001c*/ 	.short	0x0082
	.zero		2


//--------------------- .nv.info                  --------------------------
	.section	.nv.info,"",@"SHT_CUDA_INFO"
	.align	4


	//----- nvinfo : EIATTR_REGCOUNT
	.align		4
        /*0000*/ 	.byte	0x04, 0x2f
        /*0002*/ 	.short	(.L_1 - .L_0)
	.align		4
.L_0:
        /*0004*/ 	.word	index@(_Z16matrix_mul_naivePfS_S_i)
        /*0008*/ 	.word	0x0000001e


	//----- nvinfo : EIATTR_FRAME_SIZE
	.align		4
.L_1:
        /*000c*/ 	.byte	0x04, 0x11
        /*000e*/ 	.short	(.L_3 - .L_2)
	.align		4
.L_2:
        /*0010*/ 	.word	index@(_Z16matrix_mul_naivePfS_S_i)
        /*0014*/ 	.word	0x00000000


	//----- nvinfo : EIATTR_REGCOUNT
	.align		4
.L_3:
        /*0018*/ 	.byte	0x04, 0x2f
        /*001a*/ 	.short	(.L_5 - .L_4)
	.align		4
.L_4:
        /*001c*/ 	.word	index@(_Z23matrix_mul_shared_basicPfS_S_i)
        /*0020*/ 	.word	0x00000020


	//----- nvinfo : EIATTR_FRAME_SIZE
	.align		4
.L_5:
        /*0024*/ 	.byte	0x04, 0x11
        /*0026*/ 	.short	(.L_7 - .L_6)
	.align		4
.L_6:
        /*0028*/ 	.word	index@(_Z23matrix_mul_shared_basicPfS_S_i)
        /*002c*/ 	.word	0x00000000


	//----- nvinfo : EIATTR_REGCOUNT
	.align		4
.L_7:
        /*0030*/ 	.byte	0x04, 0x2f
        /*0032*/ 	.short	(.L_9 - .L_8)
	.align		4
.L_8:
        /*0034*/ 	.word	index@(_Z27matrix_mul_shared_optimizedPfS_S_i)
        /*0038*/ 	.word	0x00000020


	//----- nvinfo : EIATTR_FRAME_SIZE
	.align		4
.L_9:
        /*003c*/ 	.byte	0x04, 0x11
        /*003e*/ 	.short	(.L_11 - .L_10)
	.align		4
.L_10:
        /*0040*/ 	.word	index@(_Z27matrix_mul_shared_optimizedPfS_S_i)
        /*0044*/ 	.word	0x00000000


	//----- nvinfo : EIATTR_REGCOUNT
	.align		4
.L_11:
        /*0048*/ 	.byte	0x04, 0x2f
        /*004a*/ 	.short	(.L_13 - .L_12)
	.align		4
.L_12:
        /*004c*/ 	.word	index@(_Z26matrix_mul_shared_advancedPfS_S_i)
        /*0050*/ 	.word	0x00000020


	//----- nvinfo : EIATTR_FRAME_SIZE
	.align		4
.L_13:
        /*0054*/ 	.byte	0x04, 0x11
        /*0056*/ 	.short	(.L_15 - .L_14)
	.align		4
.L_14:
        /*0058*/ 	.word	index@(_Z26matrix_mul_shared_advancedPfS_S_i)
        /*005c*/ 	.word	0x00000040


	//----- nvinfo : EIATTR_MIN_STACK_SIZE
	.align		4
.L_15:
        /*0060*/ 	.byte	0x04, 0x12
        /*0062*/ 	.short	(.L_17 - .L_16)
	.align		4
.L_16:
        /*0064*/ 	.word	index@(_Z26matrix_mul_shared_advancedPfS_S_i)
        /*0068*/ 	.word	0x00000040


	//----- nvinfo : EIATTR_MIN_STACK_SIZE
	.align		4
.L_17:
        /*006c*/ 	.byte	0x04, 0x12
        /*006e*/ 	.short	(.L_19 - .L_18)
	.align		4
.L_18:
        /*0070*/ 	.word	index@(_Z27matrix_mul_shared_optimizedPfS_S_i)
        /*0074*/ 	.word	0x00000000


	//----- nvinfo : EIATTR_MIN_STACK_SIZE
	.align		4
.L_19:
        /*0078*/ 	.byte	0x04, 0x12
        /*007a*/ 	.short	(.L_21 - .L_20)
	.align		4
.L_20:
        /*007c*/ 	.word	index@(_Z23matrix_mul_shared_basicPfS_S_i)
        /*0080*/ 	.word	0x00000000


	//----- nvinfo : EIATTR_MIN_STACK_SIZE
	.align		4
.L_21:
        /*0084*/ 	.byte	0x04, 0x12
        /*0086*/ 	.short	(.L_23 - .L_22)
	.align		4
.L_22:
        /*0088*/ 	.word	index@(_Z16matrix_mul_naivePfS_S_i)
        /*008c*/ 	.word	0x00000000
.L_23:


//--------------------- .nv.compat                --------------------------
	.section	.nv.compat,"",@"SHT_CUDA_COMPAT_INFO"
	.align	4
        /*0000*/ 	.byte	0x02, 0x09, 0x00, 0x00, 0x02, 0x02, 0x01, 0x00, 0x02, 0x05, 0x05, 0x00, 0x03, 0x07, 0x01, 0x01
        /*0010*/ 	.byte	0x02, 0x03, 0x00, 0x00, 0x02, 0x06, 0x01, 0x00, 0x04, 0x0b, 0x08, 0x00, 0x09, 0x00, 0x00, 0x00
        /*0020*/ 	.byte	0x00, 0x00, 0x00, 0x00


//--------------------- .nv.info._Z26matrix_mul_shared_advancedPfS_S_i --------------------------
	.section	.nv.info._Z26matrix_mul_shared_advancedPfS_S_i,"",@"SHT_CUDA_INFO"
	.sectionflags	@""
	.align	4


	//----- nvinfo : EIATTR_CUDA_API_VERSION
	.align		4
        /*0000*/ 	.byte	0x04, 0x37
        /*0002*/ 	.short	(.L_25 - .L_24)
.L_24:
        /*0004*/ 	.word	0x00000082


	//----- nvinfo : EIATTR_KPARAM_INFO
	.align		4
.L_25:
        /*0008*/ 	.byte	0x04, 0x17
        /*000a*/ 	.short	(.L_27 - .L_26)
.L_26:
        /*000c*/ 	.word	0x00000000
        /*0010*/ 	.short	0x0003
        /*0012*/ 	.short	0x0018
        /*0014*/ 	.byte	0x00, 0xf0, 0x11, 0x00


	//----- nvinfo : EIATTR_KPARAM_INFO
	.align		4
.L_27:
        /*0018*/ 	.byte	0x04, 0x17
        /*001a*/ 	.short	(.L_29 - .L_28)
.L_28:
        /*001c*/ 	.word	0x00000000
        /*0020*/ 	.short	0x0002
        /*0022*/ 	.short	0x0010
        /*0024*/ 	.byte	0x00, 0xf5, 0x21, 0x00


	//----- nvinfo : EIATTR_KPARAM_INFO
	.align		4
.L_29:
        /*0028*/ 	.byte	0x04, 0x17
        /*002a*/ 	.short	(.L_31 - .L_30)
.L_30:
        /*002c*/ 	.word	0x00000000
        /*0030*/ 	.short	0x0001
        /*0032*/ 	.short	0x0008
        /*0034*/ 	.byte	0x00, 0xf5, 0x21, 0x00


	//----- nvinfo : EIATTR_KPARAM_INFO
	.align		4
.L_31:
        /*0038*/ 	.byte	0x04, 0x17
        /*003a*/ 	.short	(.L_33 - .L_32)
.L_32:
        /*003c*/ 	.word	0x00000000
        /*0040*/ 	.short	0x0000
        /*0042*/ 	.short	0x0000
        /*0044*/ 	.byte	0x00, 0xf5, 0x21, 0x00


	//----- nvinfo : EIATTR_SPARSE_MMA_MASK
	.align		4
.L_33:
        /*0048*/ 	.byte	0x03, 0x50
        /*004a*/ 	.short	0x0000


	//----- nvinfo : EIATTR_MAXREG_COUNT
	.align		4
        /*004c*/ 	.byte	0x03, 0x1b
        /*004e*/ 	.short	0x00ff


	//----- nvinfo : EIATTR_NUM_BARRIERS
	.align		4
        /*0050*/ 	.byte	0x02, 0x4c
        /*0052*/ 	.byte	0x01
	.zero		1


	//----- nvinfo : EIATTR_MERCURY_ISA_VERSION
	.align		4
        /*0054*/ 	.byte	0x03, 0x5f
        /*0056*/ 	.short	0x0101


	//----- nvinfo : EIATTR_UNUSED_LOAD_BYTE_OFFSET
	.align		4
        /*0058*/ 	.byte	0x04, 0x44
        /*005a*/ 	.short	(.L_35 - .L_34)


	//   ....[0]....
.L_34:
        /*005c*/ 	.word	0x00000730
        /*0060*/ 	.word	0x0000fff0


	//   ....[1]....
        /*0064*/ 	.word	0x00000860
        /*0068*/ 	.word	0x00000fff


	//   ....[2]....
        /*006c*/ 	.word	0x00000930
        /*0070*/ 	.word	0x0000fff0


	//   ....[3]....
        /*0074*/ 	.word	0x00000a10
        /*0078*/ 	.word	0x00000fff


	//   ....[4]....
        /*007c*/ 	.word	0x00000aa0
        /*0080*/ 	.word	0x0000fff0


	//   ....[5]....
        /*0084*/ 	.word	0x00000b90
        /*0088*/ 	.word	0x00000fff


	//   ....[6]....
        /*008c*/ 	.word	0x00000c60
        /*0090*/ 	.word	0x0000fff0


	//   ....[7]....
        /*0094*/ 	.word	0x00000d70
        /*0098*/ 	.word	0x00000fff


	//----- nvinfo : EIATTR_VRC_CTA_INIT_COUNT
	.align		4
.L_35:
        /*009c*/ 	.byte	0x02, 0x4a
	.zero		1
	.zero		1


	//----- nvinfo : EIATTR_EXIT_INSTR_OFFSETS
	.align		4
        /*00a0*/ 	.byte	0x04, 0x1c
        /*00a2*/ 	.short	(.L_37 - .L_36)


	//   ....[0]....
.L_36:
        /*00a4*/ 	.word	0x00001580


	//   ....[1]....
        /*00a8*/ 	.word	0x000015b0


	//----- nvinfo : EIATTR_CRS_STACK_SIZE
	.align		4
.L_37:
        /*00ac*/ 	.byte	0x04, 0x1e
        /*00ae*/ 	.short	(.L_39 - .L_38)
.L_38:
        /*00b0*/ 	.word	0x00000000


	//----- nvinfo : EIATTR_CBANK_PARAM_SIZE
	.align		4
.L_39:
        /*00b4*/ 	.byte	0x03, 0x19
        /*00b6*/ 	.short	0x001c


	//----- nvinfo : EIATTR_PARAM_CBANK
	.align		4
        /*00b8*/ 	.byte	0x04, 0x0a
        /*00ba*/ 	.short	(.L_41 - .L_40)
	.align		4
.L_40:
        /*00bc*/ 	.word	index@(.nv.constant0._Z26matrix_mul_shared_advancedPfS_S_i)
        /*00c0*/ 	.short	0x0380
        /*00c2*/ 	.short	0x001c


	//----- nvinfo : EIATTR_SW_WAR
	.align		4
.L_41:
        /*00c4*/ 	.byte	0x04, 0x36
        /*00c6*/ 	.short	(.L_43 - .L_42)
.L_42:
        /*00c8*/ 	.word	0x00000008
.L_43:


//--------------------- .nv.info._Z27matrix_mul_shared_optimizedPfS_S_i --------------------------
	.section	.nv.info._Z27matrix_mul_shared_optimizedPfS_S_i,"",@"SHT_CUDA_INFO"
	.sectionflags	@""
	.align	4


	//----- nvinfo : EIATTR_CUDA_API_VERSION
	.align		4
        /*0000*/ 	.byte	0x04, 0x37
        /*0002*/ 	.short	(.L_45 - .L_44)
.L_44:
        /*0004*/ 	.word	0x00000082


	//----- nvinfo : EIATTR_KPARAM_INFO
	.align		4
.L_45:
        /*0008*/ 	.byte	0x04, 0x17
        /*000a*/ 	.short	(.L_47 - .L_46)
.L_46:
        /*000c*/ 	.word	0x00000000
        /*0010*/ 	.short	0x0003
        /*0012*/ 	.short	0x0018
        /*0014*/ 	.byte	0x00, 0xf0, 0x11, 0x00


	//----- nvinfo : EIATTR_KPARAM_INFO
	.align		4
.L_47:
        /*0018*/ 	.byte	0x04, 0x17
        /*001a*/ 	.short	(.L_49 - .L_48)
.L_48:
        /*001c*/ 	.word	0x00000000
        /*0020*/ 	.short	0x0002
        /*0022*/ 	.short	0x0010
        /*0024*/ 	.byte	0x00, 0xf5, 0x21, 0x00


	//----- nvinfo : EIATTR_KPARAM_INFO
	.align		4
.L_49:
        /*0028*/ 	.byte	0x04, 0x17
        /*002a*/ 	.short	(.L_51 - .L_50)
.L_50:
        /*002c*/ 	.word	0x00000000
        /*0030*/ 	.short	0x0001
        /*0032*/ 	.short	0x0008
        /*0034*/ 	.byte	0x00, 0xf5, 0x21, 0x00


	//----- nvinfo : EIATTR_KPARAM_INFO
	.align		4
.L_51:
        /*0038*/ 	.byte	0x04, 0x17
        /*003a*/ 	.short	(.L_53 - .L_52)
.L_52:
        /*003c*/ 	.word	0x00000000
        /*0040*/ 	.short	0x0000
        /*0042*/ 	.short	0x0000
        /*0044*/ 	.byte	0x00, 0xf5, 0x21, 0x00


	//----- nvinfo : EIATTR_SPARSE_MMA_MASK
	.align		4
.L_53:
        /*0048*/ 	.byte	0x03, 0x50
        /*004a*/ 	.short	0x0000


	//----- nvinfo : EIATTR_MAXREG_COUNT
	.align		4
        /*004c*/ 	.byte	0x03, 0x1b
        /*004e*/ 	.short	0x00ff


	//----- nvinfo : EIATTR_NUM_BARRIERS
	.align		4
        /*0050*/ 	.byte	0x02, 0x4c
        /*0052*/ 	.byte	0x01
	.zero		1


	//----- nvinfo : EIATTR_MERCURY_ISA_VERSION
	.align		4
        /*0054*/ 	.byte	0x03, 0x5f
        /*0056*/ 	.short	0x0101


	//----- nvinfo : EIATTR_VRC_CTA_INIT_COUNT
	.align		4
        /*0058*/ 	.byte	0x02, 0x4a
	.zero		1
	.zero		1


	//----- nvinfo : EIATTR_EXIT_INSTR_OFFSETS
	.align		4
        /*005c*/ 	.byte	0x04, 0x1c
        /*005e*/ 	.short	(.L_55 - .L_54)


	//   ....[0]....
.L_54:
        /*0060*/ 	.word	0x00000680


	//   ....[1]....
        /*0064*/ 	.word	0x000006d0


	//----- nvinfo : EIATTR_CBANK_PARAM_SIZE
	.align		4
.L_55:
        /*0068*/ 	.byte	0x03, 0x19
        /*006a*/ 	.short	0x001c


	//----- nvinfo : EIATTR_PARAM_CBANK
	.align		4
        /*006c*/ 	.byte	0x04, 0x0a
        /*006e*/ 	.short	(.L_57 - .L_56)
	.align		4
.L_56:
        /*0070*/ 	.word	index@(.nv.constant0._Z27matrix_mul_shared_optimizedPfS_S_i)
        /*0074*/ 	.short	0x0380
        /*0076*/ 	.short	0x001c


	//----- nvinfo : EIATTR_SW_WAR
	.align		4
.L_57:
        /*0078*/ 	.byte	0x04, 0x36
        /*007a*/ 	.short	(.L_59 - .L_58)
.L_58:
        /*007c*/ 	.word	0x00000008
.L_59:


//--------------------- .nv.info._Z23matrix_mul_shared_basicPfS_S_i --------------------------
	.section	.nv.info._Z23matrix_mul_shared_basicPfS_S_i,"",@"SHT_CUDA_INFO"
	.sectionflags	@""
	.align	4


	//----- nvinfo : EIATTR_CUDA_API_VERSION
	.align		4
        /*0000*/ 	.byte	0x04, 0x37
        /*0002*/ 	.short	(.L_61 - .L_60)
.L_60:
        /*0004*/ 	.word	0x00000082


	//----- nvinfo : EIATTR_KPARAM_INFO
	.align		4
.L_61:
        /*0008*/ 	.byte	0x04, 0x17
        /*000a*/ 	.short	(.L_63 - .L_62)
.L_62:
        /*000c*/ 	.word	0x00000000
        /*0010*/ 	.short	0x0003
        /*0012*/ 	.short	0x0018
        /*0014*/ 	.byte	0x00, 0xf0, 0x11, 0x00


	//----- nvinfo : EIATTR_KPARAM_INFO
	.align		4
.L_63:
        /*0018*/ 	.byte	0x04, 0x17
        /*001a*/ 	.short	(.L_65 - .L_64)
.L_64:
        /*001c*/ 	.word	0x00000000
        /*0020*/ 	.short	0x0002
        /*0022*/ 	.short	0x0010
        /*0024*/ 	.byte	0x00, 0xf5, 0x21, 0x00


	//----- nvinfo : EIATTR_KPARAM_INFO
	.align		4
.L_65:
        /*0028*/ 	.byte	0x04, 0x17
        /*002a*/ 	.short	(.L_67 - .L_66)
.L_66:
        /*002c*/ 	.word	0x00000000
        /*0030*/ 	.short	0x0001
        /*0032*/ 	.short	0x0008
        /*0034*/ 	.byte	0x00, 0xf5, 0x21, 0x00


	//----- nvinfo : EIATTR_KPARAM_INFO
	.align		4
.L_67:
        /*0038*/ 	.byte	0x04, 0x17
        /*003a*/ 	.short	(.L_69 - .L_68)
.L_68:
        /*003c*/ 	.word	0x00000000
        /*0040*/ 	.short	0x0000
        /*0042*/ 	.short	0x0000
        /*0044*/ 	.byte	0x00, 0xf5, 0x21, 0x00


	//----- nvinfo : EIATTR_SPARSE_MMA_MASK
	.align		4
.L_69:
        /*0048*/ 	.byte	0x03, 0x50
        /*004a*/ 	.short	0x0000


	//----- nvinfo : EIATTR_MAXREG_COUNT
	.align		4
        /*004c*/ 	.byte	0x03, 0x1b
        /*004e*/ 	.short	0x00ff


	//----- nvinfo : EIATTR_NUM_BARRIERS
	.align		4
        /*0050*/ 	.byte	0x02, 0x4c
        /*0052*/ 	.byte	0x01
	.zero		1


	//----- nvinfo : EIATTR_MERCURY_ISA_VERSION
	.align		4
        /*0054*/ 	.byte	0x03, 0x5f
        /*0056*/ 	.short	0x0101


	//----- nvinfo : EIATTR_VRC_CTA_INIT_COUNT
	.align		4
        /*0058*/ 	.byte	0x02, 0x4a
	.zero		1
	.zero		1


	//----- nvinfo : EIATTR_EXIT_INSTR_OFFSETS
	.align		4
        /*005c*/ 	.byte	0x04, 0x1c
        /*005e*/ 	.short	(.L_71 - .L_70)


	//   ....[0]....
.L_70:
        /*0060*/ 	.word	0x000005c0


	//   ....[1]....
        /*0064*/ 	.word	0x00000610


	//----- nvinfo : EIATTR_CBANK_PARAM_SIZE
	.align		4
.L_71:
        /*0068*/ 	.byte	0x03, 0x19
        /*006a*/ 	.short	0x001c


	//----- nvinfo : EIATTR_PARAM_CBANK
	.align		4
        /*006c*/ 	.byte	0x04, 0x0a
        /*006e*/ 	.short	(.L_73 - .L_72)
	.align		4
.L_72:
        /*0070*/ 	.word	index@(.nv.constant0._Z23matrix_mul_shared_basicPfS_S_i)
        /*0074*/ 	.short	0x0380
        /*0076*/ 	.short	0x001c


	//----- nvinfo : EIATTR_SW_WAR
	.align		4
.L_73:
        /*0078*/ 	.byte	0x04, 0x36
        /*007a*/ 	.short	(.L_75 - .L_74)
.L_74:
        /*007c*/ 	.word	0x00000008
.L_75:


//--------------------- .nv.info._Z16matrix_mul_naivePfS_S_i --------------------------
	.section	.nv.info._Z16matrix_mul_naivePfS_S_i,"",@"SHT_CUDA_INFO"
	.sectionflags	@""
	.align	4


	//----- nvinfo : EIATTR_CUDA_API_VERSION
	.align		4
        /*0000*/ 	.byte	0x04, 0x37
        /*0002*/ 	.short	(.L_77 - .L_76)
.L_76:
        /*0004*/ 	.word	0x00000082


	//----- nvinfo : EIATTR_KPARAM_INFO
	.align		4
.L_77:
        /*0008*/ 	.byte	0x04, 0x17
        /*000a*/ 	.short	(.L_79 - .L_78)
.L_78:
        /*000c*/ 	.word	0x00000000
        /*0010*/ 	.short	0x0003
        /*0012*/ 	.short	0x0018
        /*0014*/ 	.byte	0x00, 0xf0, 0x11, 0x00


	//----- nvinfo : EIATTR_KPARAM_INFO
	.align		4
.L_79:
        /*0018*/ 	.byte	0x04, 0x17
        /*001a*/ 	.short	(.L_81 - .L_80)
.L_80:
        /*001c*/ 	.word	0x00000000
        /*0020*/ 	.short	0x0002
        /*0022*/ 	.short	0x0010
        /*0024*/ 	.byte	0x00, 0xf5, 0x21, 0x00


	//----- nvinfo : EIATTR_KPARAM_INFO
	.align		4
.L_81:
        /*0028*/ 	.byte	0x04, 0x17
        /*002a*/ 	.short	(.L_83 - .L_82)
.L_82:
        /*002c*/ 	.word	0x00000000
        /*0030*/ 	.short	0x0001
        /*0032*/ 	.short	0x0008
        /*0034*/ 	.byte	0x00, 0xf5, 0x21, 0x00


	//----- nvinfo : EIATTR_KPARAM_INFO
	.align		4
.L_83:
        /*0038*/ 	.byte	0x04, 0x17
        /*003a*/ 	.short	(.L_85 - .L_84)
.L_84:
        /*003c*/ 	.word	0x00000000
        /*0040*/ 	.short	0x0000
        /*0042*/ 	.short	0x0000
        /*0044*/ 	.byte	0x00, 0xf5, 0x21, 0x00


	//----- nvinfo : EIATTR_SPARSE_MMA_MASK
	.align		4
.L_85:
        /*0048*/ 	.byte	0x03, 0x50
        /*004a*/ 	.short	0x0000


	//----- nvinfo : EIATTR_MAXREG_COUNT
	.align		4
        /*004c*/ 	.byte	0x03, 0x1b
        /*004e*/ 	.short	0x00ff


	//----- nvinfo : EIATTR_MERCURY_ISA_VERSION
	.align		4
        /*0050*/ 	.byte	0x03, 0x5f
        /*0052*/ 	.short	0x0101


	//----- nvinfo : EIATTR_VRC_CTA_INIT_COUNT
	.align		4
        /*0054*/ 	.byte	0x02, 0x4a
	.zero		1
	.zero		1


	//----- nvinfo : EIATTR_EXIT_INSTR_OFFSETS
	.align		4
        /*0058*/ 	.byte	0x04, 0x1c
        /*005a*/ 	.short	(.L_87 - .L_86)


	//   ....[0]....
.L_86:
        /*005c*/ 	.word	0x000000c0


	//   ....[1]....
        /*0060*/ 	.word	0x00000a90


	//----- nvinfo : EIATTR_CBANK_PARAM_SIZE
	.align		4
.L_87:
        /*0064*/ 	.byte	0x03, 0x19
        /*0066*/ 	.short	0x001c


	//----- nvinfo : EIATTR_PARAM_CBANK
	.align		4
        /*0068*/ 	.byte	0x04, 0x0a
        /*006a*/ 	.short	(.L_89 - .L_88)
	.align		4
.L_88:
        /*006c*/ 	.word	index@(.nv.constant0._Z16matrix_mul_naivePfS_S_i)
        /*0070*/ 	.short	0x0380
        /*0072*/ 	.short	0x001c


	//----- nvinfo : EIATTR_SW_WAR
	.align		4
.L_89:
        /*0074*/ 	.byte	0x04, 0x36
        /*0076*/ 	.short	(.L_91 - .L_90)
.L_90:
        /*0078*/ 	.word	0x00000008
.L_91:


//--------------------- .nv.callgraph             --------------------------
	.section	.nv.callgraph,"",@"SHT_CUDA_CALLGRAPH"
	.align	4
	.sectionentsize	8
	.align		4
        /*0000*/ 	.word	0x00000000
	.align		4
        /*0004*/ 	.word	0xffffffff
	.align		4
        /*0008*/ 	.word	0x00000000
	.align		4
        /*000c*/ 	.word	0xfffffffe
	.align		4
        /*0010*/ 	.word	0x00000000
	.align		4
        /*0014*/ 	.word	0xfffffffd
	.align		4
        /*0018*/ 	.word	0x00000000
	.align		4
        /*001c*/ 	.word	0xfffffffc


//--------------------- .text._Z26matrix_mul_shared_advancedPfS_S_i --------------------------
	.section	.text._Z26matrix_mul_shared_advancedPfS_S_i,"ax",@progbits
	.align	128
        .global         _Z26matrix_mul_shared_advancedPfS_S_i
        .type           _Z26matrix_mul_shared_advancedPfS_S_i,@function
        .size           _Z26matrix_mul_shared_advancedPfS_S_i,(.L_x_18 - _Z26matrix_mul_shared_advancedPfS_S_i)
        .other          _Z26matrix_mul_shared_advancedPfS_S_i,@"STO_CUDA_ENTRY STV_DEFAULT"
_Z26matrix_mul_shared_advancedPfS_S_i:
.text._Z26matrix_mul_shared_advancedPfS_S_i:
[----:B------:R-:W0:Y:S01]  /*0000*/  LDC R1, c[0x0][0x37c] ;  /* 0x0000df00ff017b82 */ /* 0x000e220000000800 */
[----:B------:R-:W1:Y:S01]  /*0010*/  LDCU UR4, c[0x0][0x398] ;  /* 0x00007300ff0477ac */ /* 0x000e620008000800 */
[----:B0-----:R-:W-:Y:S01]  /*0020*/  VIADD R1, R1, 0xffffffc0 ;  /* 0xffffffc001017836 */ /* 0x001fe20000000000 */
[----:B------:R-:W0:Y:S01]  /*0030*/  S2R R2, SR_CTAID.X ;  /* 0x0000000000027919 */ /* 0x000e220000002500 */
[----:B------:R-:W2:Y:S01]  /*0040*/  LDCU.64 UR8, c[0x0][0x358] ;  /* 0x00006b00ff0877ac */ /* 0x000ea20008000a00 */
[----:B------:R-:W3:Y:S01]  /*0050*/  S2R R0, SR_CTAID.Y ;  /* 0x0000000000007919 */ /* 0x000ee20000002600 */
[----:B------:R-:W4:Y:S01]  /*0060*/  S2R R23, SR_TID.X ;  /* 0x0000000000177919 */ /* 0x000f220000002100 */
[----:B------:R-:W0:Y:S01]  /*0070*/  S2R R3, SR_TID.Y ;  /* 0x0000000000037919 */ /* 0x000e220000002200 */
[----:B------:R0:W-:Y:S01]  /*0080*/  STL.128 [R1], RZ ;  /* 0x000000ff01007387 */ /* 0x0001e20000100c00 */
[----:B-1----:R-:W-:-:S03]  /*0090*/  UISETP.GE.AND UP0, UPT, UR4, 0x1, UPT ;  /* 0x000000010400788c */ /* 0x002fc6000bf06270 */
[----:B------:R1:W-:Y:S04]  /*00a0*/  STL.128 [R1+0x10], RZ ;  /* 0x000010ff01007387 */ /* 0x0003e80000100c00 */
[----:B------:R1:W-:Y:S04]  /*00b0*/  STL.128 [R1+0x20], RZ ;  /* 0x000020ff01007387 */ /* 0x0003e80000100c00 */
[----:B------:R1:W-:Y:S01]  /*00c0*/  STL.128 [R1+0x30], RZ ;  /* 0x000030ff01007387 */ /* 0x0003e20000100c00 */
[----:B------:R-:W-:Y:S05]  /*00d0*/  BRA.U !UP0, `(.L_x_0) ;  /* 0x0000000d087c7547 */ /* 0x000fea000b800000 */
[----:B------:R-:W5:Y:S01]  /*00e0*/  S2UR UR5, SR_CgaCtaId ;  /* 0x00000000000579c3 */ /* 0x000f620000008800 */
[----:B------:R-:W-:Y:S01]  /*00f0*/  UMOV UR4, 0x400 ;  /* 0x0000040000047882 */ /* 0x000fe20000000000 */
[----:B------:R-:W-:Y:S01]  /*0100*/  IMAD.MOV.U32 R22, RZ, RZ, RZ ;  /* 0x000000ffff167224 */ /* 0x000fe200078e00ff */
[----:B------:R-:W-:-:S04]  /*0110*/  UIADD3 UR4, UPT, UPT, UR4, 0x440, URZ ;  /* 0x0000044004047890 */ /* 0x000fc8000fffe0ff */
[----:B-----5:R-:W-:-:S06]  /*0120*/  ULEA UR4, UR5, UR4, 0x18 ;  /* 0x0000000405047291 */ /* 0x020fcc000f8ec0ff */
[----:B----4-:R-:W-:-:S07]  /*0130*/  LEA R23, R23, UR4, 0x4 ;  /* 0x0000000417177c11 */ /* 0x010fce000f8e20ff */
.L_x_5:
[----:B------:R-:W4:Y:S01]  /*0140*/  S2R R4, SR_TID.X ;  /* 0x0000000000047919 */ /* 0x000f220000002100 */
[----:B------:R-:W5:Y:S01]  /*0150*/  S2UR UR5, SR_CgaCtaId ;  /* 0x00000000000579c3 */ /* 0x000f620000008800 */
[----:B------:R-:W1:Y:S01]  /*0160*/  LDCU UR11, c[0x0][0x398] ;  /* 0x00007300ff0b77ac */ /* 0x000e620008000800 */
[----:B0-----:R-:W-:Y:S01]  /*0170*/  SHF.L.U32 R5, R3, 0x2, RZ ;  /* 0x0000000203057819 */ /* 0x001fe200000006ff */
[----:B------:R-:W0:Y:S03]  /*0180*/  LDCU UR7, c[0x0][0x398] ;  /* 0x00007300ff0777ac */ /* 0x000e260008000800 */
[----:B------:R-:W-:Y:S01]  /*0190*/  LEA R18, R22, R5, 0x4 ;  /* 0x0000000516127211 */ /* 0x000fe200078e20ff */
[--C-:B---3--:R-:W-:Y:S01]  /*01a0*/  IMAD R10, R0, 0x10, R5.reuse ;  /* 0x00000010000a7824 */ /* 0x108fe200078e0205 */
[----:B------:R-:W-:Y:S01]  /*01b0*/  UMOV UR4, 0x400 ;  /* 0x0000040000047882 */ /* 0x000fe20000000000 */
[----:B------:R-:W-:Y:S01]  /*01c0*/  IMAD.MOV.U32 R16, RZ, RZ, R5 ;  /* 0x000000ffff107224 */ /* 0x000fe200078e0005 */
[----:B------:R-:W3:Y:S01]  /*01d0*/  LDCU UR10, c[0x0][0x398] ;  /* 0x00007300ff0a77ac */ /* 0x000ee20008000800 */
[----:B-----5:R-:W-:-:S02]  /*01e0*/  ULEA UR6, UR5, UR4, 0x18 ;  /* 0x0000000405067291 */ /* 0x020fc4000f8ec0ff */
[----:B------:R-:W-:-:S04]  /*01f0*/  UIADD3 UR4, UPT, UPT, UR4, 0x440, URZ ;  /* 0x0000044004047890 */ /* 0x000fc8000fffe0ff */
[----:B------:R-:W-:Y:S01]  /*0200*/  ULEA UR4, UR5, UR4, 0x18 ;  /* 0x0000000405047291 */ /* 0x000fe2000f8ec0ff */
[C---:B----4-:R-:W-:Y:S01]  /*0210*/  IMAD.SHL.U32 R15, R4.reuse, 0x4, RZ ;  /* 0x00000004040f7824 */ /* 0x050fe200078e00ff */
[----:B------:R-:W-:Y:S01]  /*0220*/  ISETP.GT.U32.AND P1, PT, R4, 0x3, PT ;  /* 0x000000030400780c */ /* 0x000fe20003f24070 */
[----:B------:R-:W-:Y:S02]  /*0230*/  IMAD R14, R3, 0x11, R4 ;  /* 0x00000011030e7824 */ /* 0x000fe400078e0204 */
[--C-:B-1----:R-:W-:Y:S01]  /*0240*/  IMAD R11, R10, UR11, R15.reuse ;  /* 0x0000000b0a0b7c24 */ /* 0x102fe2000f8e020f */
[----:B------:R-:W-:Y:S01]  /*0250*/  LEA R13, R2, R15, 0x4 ;  /* 0x0000000f020d7211 */ /* 0x000fe200078e20ff */
[----:B------:R-:W-:Y:S01]  /*0260*/  IMAD R15, R22, 0x10, R15 ;  /* 0x00000010160f7824 */ /* 0x000fe200078e020f */
[----:B------:R-:W-:Y:S02]  /*0270*/  LEA R14, R14, 0x8, 0x4 ;  /* 0x000000080e0e7811 */ /* 0x000fe400078e20ff */
[----:B------:R-:W-:Y:S01]  /*0280*/  LEA R11, R22, R11, 0x4 ;  /* 0x0000000b160b7211 */ /* 0x000fe200078e20ff */
[C---:B------:R-:W-:Y:S01]  /*0290*/  VIADD R19, R15.reuse, 0x1 ;  /* 0x000000010f137836 */ /* 0x040fe20000000000 */
[C---:B------:R-:W-:Y:S01]  /*02a0*/  IADD3 R21, PT, PT, R15.reuse, 0x2, RZ ;  /* 0x000000020f157810 */ /* 0x040fe20007ffe0ff */
[----:B------:R-:W-:-:S02]  /*02b0*/  VIADD R25, R15, 0x3 ;  /* 0x000000030f197836 */ /* 0x000fc40000000000 */
[----:B0-----:R-:W-:Y:S02]  /*02c0*/  IMAD R17, R18, UR7, R13 ;  /* 0x0000000712117c24 */ /* 0x001fe4000f8e020d */
[C---:B------:R-:W-:Y:S01]  /*02d0*/  VIADD R12, R14.reuse, UR6 ;  /* 0x000000060e0c7c36 */ /* 0x040fe20008000000 */
[----:B------:R-:W-:Y:S01]  /*02e0*/  IADD3 R14, PT, PT, R14, UR4, RZ ;  /* 0x000000040e0e7c10 */ /* 0x000fe2000fffe0ff */
[----:B---3--:R-:W-:-:S06]  /*02f0*/  UMOV UR4, 0x8 ;  /* 0x0000000800047882 */ /* 0x008fcc0000000000 */
.L_x_1:
[----:B------:R-:W0:Y:S01]  /*0300*/  LDC.64 R6, c[0x0][0x380] ;  /* 0x0000e000ff067b82 */ /* 0x000e220000000a00 */
[----:B------:R-:W-:Y:S02]  /*0310*/  ISETP.GT.U32.OR P1, PT, R16, 0xf, P1 ;  /* 0x0000000f1000780c */ /* 0x000fe40000f24470 */
[----:B------:R-:W-:Y:S02]  /*0320*/  VIMNMX R8, PT, PT, R15, R10, !PT ;  /* 0x0000000a0f087248 */ /* 0x000fe40007fe0100 */
[----:B------:R-:W-:Y:S02]  /*0330*/  ISETP.GE.AND P0, PT, R18, UR10, PT ;  /* 0x0000000a12007c0c */ /* 0x000fe4000bf06270 */
[----:B------:R-:W-:Y:S02]  /*0340*/  ISETP.GE.OR P3, PT, R8, UR10, P1 ;  /* 0x0000000a08007c0c */ /* 0x000fe40008f66670 */
[----:B------:R-:W1:Y:S01]  /*0350*/  LDC.64 R8, c[0x0][0x388] ;  /* 0x0000e200ff087b82 */ /* 0x000e620000000a00 */
[----:B0-----:R-:W-:-:S10]  /*0360*/  IMAD.WIDE.U32 R6, R11, 0x4, R6 ;  /* 0x000000040b067825 */ /* 0x001fd400078e0006 */
[----:B--2---:R-:W2:Y:S01]  /*0370*/  @!P3 LDG.E R20, desc[UR8][R6.64] ;  /* 0x000000080614b981 */ /* 0x004ea2000c1e1900 */
[----:B------:R-:W-:Y:S02]  /*0380*/  ISETP.GE.U32.OR P2, PT, R13, UR10, P0 ;  /* 0x0000000a0d007c0c */ /* 0x000fe40008746470 */
[----:B------:R-:W-:Y:S01]  /*0390*/  VIMNMX R26, PT, PT, R19, R10, !PT ;  /* 0x0000000a131a7248 */ /* 0x000fe20007fe0100 */
[----:B-1----:R-:W-:Y:S01]  /*03a0*/  IMAD.WIDE.U32 R8, R17, 0x4, R8 ;  /* 0x0000000411087825 */ /* 0x002fe200078e0008 */
[----:B------:R-:W-:-:S04]  /*03b0*/  ISETP.GT.U32.OR P2, PT, R16, 0xf, P2 ;  /* 0x0000000f1000780c */ /* 0x000fc80001744470 */
[----:B------:R-:W-:-:S13]  /*03c0*/  ISETP.GT.U32.OR P2, PT, R4, 0x3, P2 ;  /* 0x000000030400780c */ /* 0x000fda0001744470 */
[----:B------:R-:W3:Y:S04]  /*03d0*/  @!P2 LDG.E R24, desc[UR8][R8.64] ;  /* 0x000000080818a981 */ /* 0x000ee8000c1e1900 */
[----:B--2---:R0:W-:Y:S01]  /*03e0*/  @!P3 STS [R12+-0x8], R20 ;  /* 0xfffff8140c00b388 */ /* 0x0041e20000000800 */
[----:B------:R-:W-:Y:S02]  /*03f0*/  ISETP.GE.OR P3, PT, R26, UR10, P1 ;  /* 0x0000000a1a007c0c */ /* 0x000fe40008f66670 */
[----:B------:R-:W-:-:S04]  /*0400*/  VIMNMX R26, PT, PT, R21, R10, !PT ;  /* 0x0000000a151a7248 */ /* 0x000fc80007fe0100 */
[----:B------:R-:W-:Y:S02]  /*0410*/  ISETP.GE.OR P4, PT, R26, UR10, P1 ;  /* 0x0000000a1a007c0c */ /* 0x000fe40008f86670 */
[----:B------:R-:W-:-:S04]  /*0420*/  VIMNMX R26, PT, PT, R25, R10, !PT ;  /* 0x0000000a191a7248 */ /* 0x000fc80007fe0100 */
[----:B------:R-:W-:Y:S02]  /*0430*/  ISETP.GE.OR P1, PT, R26, UR10, P1 ;  /* 0x0000000a1a007c0c */ /* 0x000fe40008f26670 */
[----:B------:R-:W2:Y:S01]  /*0440*/  @!P3 LDG.E R26, desc[UR8][R6.64+0x4] ;  /* 0x00000408061ab981 */ /* 0x000ea2000c1e1900 */
[C---:B0-----:R-:W-:Y:S01]  /*0450*/  IADD3 R20, PT, PT, R13.reuse, 0x1, RZ ;  /* 0x000000010d147810 */ /* 0x041fe20007ffe0ff */
[----:B------:R-:W-:-:S03]  /*0460*/  VIADD R28, R13, 0x2 ;  /* 0x000000020d1c7836 */ /* 0x000fc60000000000 */
[----:B------:R-:W4:Y:S04]  /*0470*/  @!P4 LDG.E R27, desc[UR8][R6.64+0x8] ;  /* 0x00000808061bc981 */ /* 0x000f28000c1e1900 */
[----:B---3--:R0:W-:Y:S01]  /*0480*/  @!P2 STS [R14+-0x8], R24 ;  /* 0xfffff8180e00a388 */ /* 0x0081e20000000800 */
[----:B------:R-:W-:-:S03]  /*0490*/  ISETP.GE.U32.OR P2, PT, R20, UR10, P0 ;  /* 0x0000000a14007c0c */ /* 0x000fc60008746470 */
[----:B------:R-:W3:Y:S01]  /*04a0*/  @!P1 LDG.E R29, desc[UR8][R6.64+0xc] ;  /* 0x00000c08061d9981 */ /* 0x000ee2000c1e1900 */
[----:B------:R-:W-:Y:S02]  /*04b0*/  ISETP.GT.U32.OR P2, PT, R16, 0xf, P2 ;  /* 0x0000000f1000780c */ /* 0x000fe40001744470 */
[----:B0-----:R-:W-:Y:S02]  /*04c0*/  IADD3 R24, PT, PT, R13, 0x3, RZ ;  /* 0x000000030d187810 */ /* 0x001fe40007ffe0ff */
[----:B------:R-:W-:-:S13]  /*04d0*/  ISETP.GT.U32.OR P2, PT, R4, 0x3, P2 ;  /* 0x000000030400780c */ /* 0x000fda0001744470 */
[----:B------:R-:W5:Y:S04]  /*04e0*/  @!P2 LDG.E R20, desc[UR8][R8.64+0x4] ;  /* 0x000004080814a981 */ /* 0x000f68000c1e1900 */
[----:B--2---:R-:W-:Y:S01]  /*04f0*/  @!P3 STS [R12+-0x4], R26 ;  /* 0xfffffc1a0c00b388 */ /* 0x004fe20000000800 */
[----:B------:R-:W-:Y:S02]  /*0500*/  ISETP.GE.U32.OR P3, PT, R28, UR10, P0 ;  /* 0x0000000a1c007c0c */ /* 0x000fe40008766470 */
[----:B------:R-:W-:Y:S02]  /*0510*/  ISETP.GE.U32.OR P0, PT, R24, UR10, P0 ;  /* 0x0000000a18007c0c */ /* 0x000fe40008706470 */
[C---:B------:R-:W-:Y:S02]  /*0520*/  ISETP.GT.U32.OR P3, PT, R16.reuse, 0xf, P3 ;  /* 0x0000000f1000780c */ /* 0x040fe40001f64470 */
[----:B------:R-:W-:-:S02]  /*0530*/  ISETP.GT.U32.OR P0, PT, R16, 0xf, P0 ;  /* 0x0000000f1000780c */ /* 0x000fc40000704470 */
[C---:B------:R-:W-:Y:S02]  /*0540*/  ISETP.GT.U32.OR P3, PT, R4.reuse, 0x3, P3 ;  /* 0x000000030400780c */ /* 0x040fe40001f64470 */
[----:B------:R-:W-:-:S11]  /*0550*/  ISETP.GT.U32.OR P0, PT, R4, 0x3, P0 ;  /* 0x000000030400780c */ /* 0x000fd60000704470 */
[----:B------:R-:W2:Y:S04]  /*0560*/  @!P3 LDG.E R7, desc[UR8][R8.64+0x8] ;  /* 0x000008080807b981 */ /* 0x000ea8000c1e1900 */
[----:B------:R-:W3:Y:S01]  /*0570*/  @!P0 LDG.E R6, desc[UR8][R8.64+0xc] ;  /* 0x00000c0808068981 */ /* 0x000ee2000c1e1900 */
[----:B------:R-:W-:-:S04]  /*0580*/  UIADD3 UR4, UPT, UPT, UR4, 0x44, URZ ;  /* 0x0000004404047890 */ /* 0x000fc8000fffe0ff */
[----:B------:R-:W-:Y:S01]  /*0590*/  UISETP.NE.AND UP0, UPT, UR4, 0x118, UPT ;  /* 0x000001180400788c */ /* 0x000fe2000bf05270 */
[----:B-----5:R-:W-:Y:S04]  /*05a0*/  @!P2 STS [R14+-0x4], R20 ;  /* 0xfffffc140e00a388 */ /* 0x020fe80000000800 */
[----:B----4-:R-:W-:Y:S01]  /*05b0*/  @!P4 STS [R12], R27 ;  /* 0x0000001b0c00c388 */ /* 0x010fe20000000800 */
[----:B------:R-:W-:Y:S01]  /*05c0*/  VIADD R18, R18, 0x1 ;  /* 0x0000000112127836 */ /* 0x000fe20000000000 */
[----:B------:R-:W-:Y:S01]  /*05d0*/  IADD3 R10, PT, PT, R10, 0x1, RZ ;  /* 0x000000010a0a7810 */ /* 0x000fe20007ffe0ff */
[----:B------:R-:W-:Y:S01]  /*05e0*/  VIADD R11, R11, UR10 ;  /* 0x0000000a0b0b7c36 */ /* 0x000fe20008000000 */
[----:B------:R-:W-:Y:S01]  /*05f0*/  IADD3 R17, PT, PT, R17, UR10, RZ ;  /* 0x0000000a11117c10 */ /* 0x000fe2000fffe0ff */
[----:B------:R-:W-:Y:S01]  /*0600*/  VIADD R16, R16, 0x1 ;  /* 0x0000000110107836 */ /* 0x000fe20000000000 */
[----:B--2---:R-:W-:Y:S04]  /*0610*/  @!P3 STS [R14], R7 ;  /* 0x000000070e00b388 */ /* 0x004fe80000000800 */
[----:B---3--:R0:W-:Y:S01]  /*0620*/  @!P1 STS [R12+0x4], R29 ;  /* 0x0000041d0c009388 */ /* 0x0081e20000000800 */
[----:B------:R-:W-:-:S03]  /*0630*/  ISETP.GT.U32.AND P1, PT, R4, 0x3, PT ;  /* 0x000000030400780c */ /* 0x000fc60003f24070 */
[----:B------:R1:W-:Y:S01]  /*0640*/  @!P0 STS [R14+0x4], R6 ;  /* 0x000004060e008388 */ /* 0x0003e20000000800 */
[----:B0-----:R-:W-:Y:S01]  /*0650*/  IADD3 R12, PT, PT, R12, 0x44, RZ ;  /* 0x000000440c0c7810 */ /* 0x001fe20007ffe0ff */
[----:B-1----:R-:W-:Y:S01]  /*0660*/  VIADD R14, R14, 0x44 ;  /* 0x000000440e0e7836 */ /* 0x002fe20000000000 */
[----:B------:R-:W-:Y:S07]  /*0670*/  BRA.U UP0, `(.L_x_1) ;  /* 0xfffffffd00207547 */ /* 0x000fee000b83ffff */
[----:B------:R-:W-:Y:S01]  /*0680*/  BAR.SYNC.DEFER_BLOCKING 0x0 ;  /* 0x0000000000007b1d */ /* 0x000fe20000010000 */
[----:B------:R-:W-:-:S07]  /*0690*/  HFMA2 R4, -RZ, RZ, 0, 0 ;  /* 0x00000000ff047431 */ /* 0x000fce00000001ff */
.L_x_4:
[----:B------:R-:W-:Y:S01]  /*06a0*/  IMAD.IADD R24, R5, 0x1, R4 ;  /* 0x0000000105187824 */ /* 0x000fe200078e0204 */
[----:B------:R-:W-:Y:S04]  /*06b0*/  BSSY.RECONVERGENT B0, `(.L_x_2) ;  /* 0x0000077000007945 */ /* 0x000fe80003800200 */
[----:B------:R-:W-:-:S13]  /*06c0*/  ISETP.GT.U32.OR P0, PT, R24, 0xf, P1 ;  /* 0x0000000f1800780c */ /* 0x000fda0000f04470 */
[----:B0-----:R-:W-:Y:S05]  /*06d0*/  @P0 BRA `(.L_x_3) ;  /* 0x0000000400d00947 */ /* 0x001fea0003800000 */
[----:B------:R-:W-:Y:S01]  /*06e0*/  LEA R8, R4, R1, 0x4 ;  /* 0x0000000104087211 */ /* 0x000fe200078e20ff */
[----:B------:R-:W0:Y:S01]  /*06f0*/  S2R R7, SR_CgaCtaId ;  /* 0x0000000000077919 */ /* 0x000e220000008800 */
[----:B------:R-:W-:Y:S01]  /*0700*/  MOV R6, 0x400 ;  /* 0x0000040000067802 */ /* 0x000fe20000000f00 */
[----:B------:R-:W-:Y:S04]  /*0710*/  LDS.128 R12, [R23] ;  /* 0x00000000170c7984 */ /* 0x000fe80000000c00 */
[----:B------:R-:W2:Y:S04]  /*0720*/  LDL.128 R8, [R8] ;  /* 0x0000000008087983 */ /* 0x000ea80000100c00 */
[----:B------:R-:W-:Y:S04]  /*0730*/  LDS.128 R16, [R23+0x40] ;  /* 0x0000400017107984 */ /* 0x000fe80000000c00 */
[----:B------:R-:W-:Y:S04]  /*0740*/  LDS.64 R20, [R23+0x90] ;  /* 0x0000900017147984 */ /* 0x000fe80000000a00 */
[----:B------:R-:W-:Y:S01]  /*0750*/  LDS R16, [R23+0xcc] ;  /* 0x0000cc0017107984 */ /* 0x000fe20000000800 */
[----:B0-----:R-:W-:-:S05]  /*0760*/  LEA R7, R7, R6, 0x18 ;  /* 0x0000000607077211 */ /* 0x001fca00078ec0ff */
[----:B------:R-:W-:Y:S02]  /*0770*/  IMAD R24, R24, 0x44, R7 ;  /* 0x0000004418187824 */ /* 0x000fe400078e0207 */
[----:B------:R-:W-:Y:S04]  /*0780*/  LDS.64 R6, [R23+0x88] ;  /* 0x0000880017067984 */ /* 0x000fe80000000a00 */
[----:B------:R-:W2:Y:S04]  /*0790*/  LDS R27, [R24] ;  /* 0x00000000181b7984 */ /* 0x000ea80000000800 */
[----:B------:R-:W0:Y:S04]  /*07a0*/  LDS R26, [R24+0x4] ;  /* 0x00000400181a7984 */ /* 0x000e280000000800 */
[----:B------:R-:W1:Y:S01]  /*07b0*/  LDS R25, [R24+0x8] ;  /* 0x0000080018197984 */ /* 0x000e620000000800 */
[C---:B--2---:R-:W-:Y:S01]  /*07c0*/  FFMA R9, R27.reuse, R13, R9 ;  /* 0x0000000d1b097223 */ /* 0x044fe20000000009 */
[----:B------:R-:W-:-:S02]  /*07d0*/  FFMA R12, R27, R12, R8 ;  /* 0x0000000c1b0c7223 */ /* 0x000fc40000000008 */
[----:B------:R-:W2:Y:S01]  /*07e0*/  LDS R13, [R23+0x50] ;  /* 0x00005000170d7984 */ /* 0x000ea20000000800 */
[C---:B------:R-:W-:Y:S01]  /*07f0*/  FFMA R14, R27.reuse, R14, R10 ;  /* 0x0000000e1b0e7223 */ /* 0x040fe2000000000a */
[----:B------:R-:W-:Y:S01]  /*0800*/  FFMA R28, R27, R15, R11 ;  /* 0x0000000f1b1c7223 */ /* 0x000fe2000000000b */
[C---:B0-----:R-:W-:Y:S01]  /*0810*/  FFMA R18, R26.reuse, R18, R9 ;  /* 0x000000121a127223 */ /* 0x041fe20000000009 */
[----:B------:R-:W0:Y:S01]  /*0820*/  LDS R27, [R24+0xc] ;  /* 0x00000c00181b7984 */ /* 0x000e220000000800 */
[C---:B------:R-:W-:Y:S01]  /*0830*/  FFMA R15, R26.reuse, R19, R14 ;  /* 0x000000131a0f7223 */ /* 0x040fe2000000000e */
[----:B------:R-:W-:Y:S01]  /*0840*/  FFMA R19, R26, R17, R12 ;  /* 0x000000111a137223 */ /* 0x000fe2000000000c */
[C---:B-1----:R-:W-:Y:S01]  /*0850*/  FFMA R18, R25.reuse, R7, R18 ;  /* 0x0000000719127223 */ /* 0x042fe20000000012 */
[----:B------:R-:W1:Y:S02]  /*0860*/  LDS.128 R8, [R23+0xd0] ;  /* 0x0000d00017087984 */ /* 0x000e640000000c00 */
[----:B------:R-:W-:-:S02]  /*0870*/  FFMA R19, R25, R6, R19 ;  /* 0x0000000619137223 */ /* 0x000fc40000000013 */
[----:B------:R-:W-:Y:S01]  /*0880*/  LDS R17, [R24+0x10] ;  /* 0x0000100018117984 */ /* 0x000fe20000000800 */
[----:B--2---:R-:W-:Y:S01]  /*0890*/  FFMA R28, R26, R13, R28 ;  /* 0x0000000d1a1c7223 */ /* 0x004fe2000000001c */
[C---:B------:R-:W-:Y:S02]  /*08a0*/  FFMA R26, R25.reuse, R20, R15 ;  /* 0x00000014191a7223 */ /* 0x040fe4000000000f */
[----:B------:R-:W2:Y:S01]  /*08b0*/  LDS.128 R12, [R23+0x110] ;  /* 0x00011000170c7984 */ /* 0x000ea20000000c00 */
[----:B------:R-:W-:Y:S01]  /*08c0*/  FFMA R7, R25, R21, R28 ;  /* 0x0000001519077223 */ /* 0x000fe2000000001c */
[C---:B0-----:R-:W-:Y:S02]  /*08d0*/  FFMA R16, R27.reuse, R16, R19 ;  /* 0x000000101b107223 */ /* 0x041fe40000000013 */
[----:B------:R-:W-:Y:S01]  /*08e0*/  LDS R19, [R23+0x160] ;  /* 0x0001600017137984 */ /* 0x000fe20000000800 */
[C---:B-1----:R-:W-:Y:S01]  /*08f0*/  FFMA R20, R27.reuse, R8, R18 ;  /* 0x000000081b147223 */ /* 0x042fe20000000012 */
[C---:B------:R-:W-:Y:S01]  /*0900*/  FFMA R21, R27.reuse, R9, R26 ;  /* 0x000000091b157223 */ /* 0x040fe2000000001a */
[----:B------:R-:W-:Y:S01]  /*0910*/  FFMA R28, R27, R10, R7 ;  /* 0x0000000a1b1c7223 */ /* 0x000fe20000000007 */
[----:B------:R-:W-:Y:S04]  /*0920*/  LDS R18, [R24+0x14] ;  /* 0x0000140018127984 */ /* 0x000fe80000000800 */
[----:B------:R-:W0:Y:S04]  /*0930*/  LDS.128 R8, [R23+0x150] ;  /* 0x0001500017087984 */ /* 0x000e280000000c00 */
[----:B------:R-:W-:Y:S04]  /*0940*/  LDS R26, [R24+0x18] ;  /* 0x00001800181a7984 */ /* 0x000fe80000000800 */
[----:B------:R-:W1:Y:S04]  /*0950*/  LDS.64 R6, [R23+0x198] ;  /* 0x0001980017067984 */ /* 0x000e680000000a00 */
[----:B------:R-:W-:Y:S01]  /*0960*/  LDS R25, [R24+0x1c] ;  /* 0x00001c0018197984 */ /* 0x000fe20000000800 */
[C---:B--2---:R-:W-:Y:S01]  /*0970*/  FFMA R27, R17.reuse, R12, R16 ;  /* 0x0000000c111b7223 */ /* 0x044fe20000000010 */
[C---:B------:R-:W-:Y:S01]  /*0980*/  FFMA R13, R17.reuse, R13, R20 ;  /* 0x0000000d110d7223 */ /* 0x040fe20000000014 */
[C---:B------:R-:W-:Y:S01]  /*0990*/  FFMA R14, R17.reuse, R14, R21 ;  /* 0x0000000e110e7223 */ /* 0x040fe20000000015 */
[----:B------:R-:W-:Y:S01]  /*09a0*/  FFMA R12, R17, R15, R28 ;  /* 0x0000000f110c7223 */ /* 0x000fe2000000001c */
[----:B------:R-:W2:Y:S04]  /*09b0*/  LDS.64 R20, [R23+0x1a0] ;  /* 0x0001a00017147984 */ /* 0x000ea80000000a00 */
[----:B------:R-:W3:Y:S01]  /*09c0*/  LDS R28, [R23+0x1dc] ;  /* 0x0001dc00171c7984 */ /* 0x000ee20000000800 */
[C---:B0-----:R-:W-:Y:S01]  /*09d0*/  FFMA R16, R18.reuse, R10, R13 ;  /* 0x0000000a12107223 */ /* 0x041fe2000000000d */
[C---:B------:R-:W-:Y:S01]  /*09e0*/  FFMA R11, R18.reuse, R11, R14 ;  /* 0x0000000b120b7223 */ /* 0x040fe2000000000e */
[C---:B------:R-:W-:Y:S01]  /*09f0*/  FFMA R8, R18.reuse, R19, R12 ;  /* 0x0000001312087223 */ /* 0x040fe2000000000c */
[----:B------:R-:W-:Y:S01]  /*0a00*/  FFMA R9, R18, R9, R27 ;  /* 0x0000000912097223 */ /* 0x000fe2000000001b */
[----:B------:R-:W0:Y:S01]  /*0a10*/  LDS.128 R12, [R23+0x1e0] ;  /* 0x0001e000170c7984 */ /* 0x000e220000000c00 */
[----:B-1----:R-:W-:-:S03]  /*0a20*/  FFMA R7, R26, R7, R16 ;  /* 0x000000071a077223 */ /* 0x002fc60000000010 */
[----:B------:R-:W-:Y:S01]  /*0a30*/  LDS R27, [R24+0x20] ;  /* 0x00002000181b7984 */ /* 0x000fe20000000800 */
[----:B------:R-:W-:-:S03]  /*0a40*/  FFMA R10, R26, R6, R9 ;  /* 0x000000061a0a7223 */ /* 0x000fc60000000009 */
[----:B------:R-:W1:Y:S01]  /*0a50*/  LDS.128 R16, [R23+0x220] ;  /* 0x0002200017107984 */ /* 0x000e620000000c00 */
[C---:B--2---:R-:W-:Y:S01]  /*0a60*/  FFMA R6, R26.reuse, R20, R11 ;  /* 0x000000141a067223 */ /* 0x044fe2000000000b */
[----:B------:R-:W-:Y:S02]  /*0a70*/  FFMA R21, R26, R21, R8 ;  /* 0x000000151a157223 */ /* 0x000fe40000000008 */
[----:B------:R-:W-:Y:S01]  /*0a80*/  LDS R20, [R24+0x24] ;  /* 0x0000240018147984 */ /* 0x000fe20000000800 */
[----:B---3--:R-:W-:-:S03]  /*0a90*/  FFMA R28, R25, R28, R10 ;  /* 0x0000001c191c7223 */ /* 0x008fc6000000000a */
[----:B------:R-:W2:Y:S01]  /*0aa0*/  LDS.128 R8, [R23+0x260] ;  /* 0x0002600017087984 */ /* 0x000ea20000000c00 */
[C---:B0-----:R-:W-:Y:S01]  /*0ab0*/  FFMA R26, R25.reuse, R12, R7 ;  /* 0x0000000c191a7223 */ /* 0x041fe20000000007 */
[C---:B------:R-:W-:Y:S01]  /*0ac0*/  FFMA R12, R25.reuse, R13, R6 ;  /* 0x0000000d190c7223 */ /* 0x040fe20000000006 */
[----:B------:R-:W-:Y:S01]  /*0ad0*/  FFMA R14, R25, R14, R21 ;  /* 0x0000000e190e7223 */ /* 0x000fe20000000015 */
[----:B------:R-:W-:Y:S04]  /*0ae0*/  LDS.64 R6, [R23+0x2a8] ;  /* 0x0002a80017067984 */ /* 0x000fe80000000a00 */
[----:B------:R-:W0:Y:S01]  /*0af0*/  LDS R25, [R24+0x28] ;  /* 0x0000280018197984 */ /* 0x000e220000000800 */
[C---:B-1----:R-:W-:Y:S01]  /*0b00*/  FFMA R29, R27.reuse, R17, R26 ;  /* 0x000000111b1d7223 */ /* 0x042fe2000000001a */
[----:B------:R-:W-:-:S02]  /*0b10*/  FFMA R13, R27, R16, R28 ;  /* 0x000000101b0d7223 */ /* 0x000fc4000000001c */
[----:B------:R-:W1:Y:S01]  /*0b20*/  LDS R26, [R23+0x270] ;  /* 0x00027000171a7984 */ /* 0x000e620000000800 */
[C---:B------:R-:W-:Y:S01]  /*0b30*/  FFMA R18, R27.reuse, R18, R12 ;  /* 0x000000121b127223 */ /* 0x040fe2000000000c */
[----:B------:R-:W-:Y:S02]  /*0b40*/  FFMA R19, R27, R19, R14 ;  /* 0x000000131b137223 */ /* 0x000fe4000000000e */
[----:B------:R-:W3:Y:S04]  /*0b50*/  LDS.64 R16, [R23+0x2b0] ;  /* 0x0002b00017107984 */ /* 0x000ee80000000a00 */
[----:B------:R-:W-:Y:S01]  /*0b60*/  LDS R21, [R24+0x2c] ;  /* 0x00002c0018157984 */ /* 0x000fe20000000800 */
[C---:B--2---:R-:W-:Y:S01]  /*0b70*/  FFMA R8, R20.reuse, R9, R13 ;  /* 0x0000000914087223 */ /* 0x044fe2000000000d */
[----:B------:R-:W-:-:S02]  /*0b80*/  FFMA R10, R20, R10, R29 ;  /* 0x0000000a140a7223 */ /* 0x000fc4000000001d */
[----:B------:R-:W2:Y:S01]  /*0b90*/  LDS.128 R12, [R23+0x2f0] ;  /* 0x0002f000170c7984 */ /* 0x000ea20000000c00 */
[C---:B------:R-:W-:Y:S01]  /*0ba0*/  FFMA R11, R20.reuse, R11, R18 ;  /* 0x0000000b140b7223 */ /* 0x040fe20000000012 */
[C---:B0-----:R-:W-:Y:S01]  /*0bb0*/  FFMA R18, R25.reuse, R7, R10 ;  /* 0x0000000719127223 */ /* 0x041fe2000000000a */
[C---:B------:R-:W-:Y:S01]  /*0bc0*/  FFMA R6, R25.reuse, R6, R8 ;  /* 0x0000000619067223 */ /* 0x040fe20000000008 */
[----:B------:R-:W0:Y:S01]  /*0bd0*/  LDS R7, [R23+0x2ec] ;  /* 0x0002ec0017077984 */ /* 0x000e220000000800 */
[----:B-1----:R-:W-:Y:S01]  /*0be0*/  FFMA R20, R20, R26, R19 ;  /* 0x0000001a14147223 */ /* 0x002fe20000000013 */
[----:B---3--:R-:W-:-:S03]  /*0bf0*/  FFMA R26, R25, R16, R11 ;  /* 0x00000010191a7223 */ /* 0x008fc6000000000b */
[----:B------:R-:W-:Y:S01]  /*0c00*/  FFMA R27, R25, R17, R20 ;  /* 0x00000011191b7223 */ /* 0x000fe20000000014 */
[----:B------:R-:W-:Y:S04]  /*0c10*/  LDS.128 R8, [R23+0x330] ;  /* 0x0003300017087984 */ /* 0x000fe80000000c00 */
[----:B------:R-:W1:Y:S04]  /*0c20*/  LDS R25, [R24+0x30] ;  /* 0x0000300018197984 */ /* 0x000e680000000800 */
[----:B------:R-:W-:Y:S01]  /*0c30*/  LDS R20, [R24+0x34] ;  /* 0x0000340018147984 */ /* 0x000fe20000000800 */
[C---:B--2---:R-:W-:Y:S01]  /*0c40*/  FFMA R12, R21.reuse, R12, R18 ;  /* 0x0000000c150c7223 */ /* 0x044fe20000000012 */
[----:B------:R-:W-:-:S02]  /*0c50*/  FFMA R13, R21, R13, R26 ;  /* 0x0000000d150d7223 */ /* 0x000fc4000000001a */
[----:B------:R-:W2:Y:S04]  /*0c60*/  LDS.128 R16, [R23+0x370] ;  /* 0x0003700017107984 */ /* 0x000ea80000000c00 */
[----:B------:R-:W3:Y:S04]  /*0c70*/  LDS R26, [R23+0x380] ;  /* 0x00038000171a7984 */ /* 0x000ee80000000800 */
[----:B------:R-:W-:Y:S01]  /*0c80*/  LDS R16, [R23+0x3fc] ;  /* 0x0003fc0017107984 */ /* 0x000fe20000000800 */
[C---:B0-----:R-:W-:Y:S01]  /*0c90*/  FFMA R7, R21.reuse, R7, R6 ;  /* 0x0000000715077223 */ /* 0x041fe20000000006 */
[----:B------:R-:W-:-:S02]  /*0ca0*/  FFMA R6, R21, R14, R27 ;  /* 0x0000000e15067223 */ /* 0x000fc4000000001b */
[----:B------:R-:W-:Y:S01]  /*0cb0*/  LDS R21, [R24+0x3c] ;  /* 0x00003c0018157984 */ /* 0x000fe20000000800 */
[C---:B-1----:R-:W-:Y:S01]  /*0cc0*/  FFMA R9, R25.reuse, R9, R12 ;  /* 0x0000000919097223 */ /* 0x042fe2000000000c */
[C---:B------:R-:W-:Y:S01]  /*0cd0*/  FFMA R14, R25.reuse, R8, R7 ;  /* 0x00000008190e7223 */ /* 0x040fe20000000007 */
[C---:B------:R-:W-:Y:S01]  /*0ce0*/  FFMA R15, R25.reuse, R10, R13 ;  /* 0x0000000a190f7223 */ /* 0x040fe2000000000d */
[----:B------:R-:W-:Y:S01]  /*0cf0*/  FFMA R25, R25, R11, R6 ;  /* 0x0000000b19197223 */ /* 0x000fe20000000006 */
[----:B------:R-:W-:Y:S04]  /*0d00*/  LDS.64 R12, [R23+0x3c0] ;  /* 0x0003c000170c7984 */ /* 0x000fe80000000a00 */
[----:B------:R-:W-:Y:S01]  /*0d10*/  LDS.64 R6, [R23+0x3b8] ;  /* 0x0003b80017067984 */ /* 0x000fe20000000a00 */
[C---:B--2---:R-:W-:Y:S01]  /*0d20*/  FFMA R27, R20.reuse, R18, R9 ;  /* 0x00000012141b7223 */ /* 0x044fe20000000009 */
[----:B------:R-:W-:-:S02]  /*0d30*/  FFMA R15, R20, R19, R15 ;  /* 0x00000013140f7223 */ /* 0x000fc4000000000f */
[----:B------:R-:W0:Y:S01]  /*0d40*/  LDS R18, [R24+0x38] ;  /* 0x0000380018127984 */ /* 0x000e220000000800 */
[C---:B------:R-:W-:Y:S01]  /*0d50*/  FFMA R17, R20.reuse, R17, R14 ;  /* 0x0000001114117223 */ /* 0x040fe2000000000e */
[----:B---3--:R-:W-:Y:S02]  /*0d60*/  FFMA R26, R20, R26, R25 ;  /* 0x0000001a141a7223 */ /* 0x008fe40000000019 */
[----:B------:R-:W1:Y:S01]  /*0d70*/  LDS.128 R8, [R23+0x400] ;  /* 0x0004000017087984 */ /* 0x000e620000000c00 */
[C---:B0-----:R-:W-:Y:S01]  /*0d80*/  FFMA R14, R18.reuse, R7, R27 ;  /* 0x00000007120e7223 */ /* 0x041fe2000000001b */
[C---:B------:R-:W-:Y:S01]  /*0d90*/  FFMA R12, R18.reuse, R12, R15 ;  /* 0x0000000c120c7223 */ /* 0x040fe2000000000f */
[C---:B------:R-:W-:Y:S01]  /*0da0*/  FFMA R15, R18.reuse, R13, R26 ;  /* 0x0000000d120f7223 */ /* 0x040fe2000000001a */
[----:B------:R-:W-:Y:S01]  /*0db0*/  FFMA R17, R18, R6, R17 ;  /* 0x0000000612117223 */ /* 0x000fe20000000011 */
[C---:B-1----:R-:W-:Y:S01]  /*0dc0*/  FFMA R13, R21.reuse, R8, R14 ;  /* 0x00000008150d7223 */ /* 0x042fe2000000000e */
[C---:B------:R-:W-:Y:S01]  /*0dd0*/  FFMA R14, R21.reuse, R9, R12 ;  /* 0x00000009150e7223 */ /* 0x040fe2000000000c */
[C---:B------:R-:W-:Y:S01]  /*0de0*/  FFMA R15, R21.reuse, R10, R15 ;  /* 0x0000000a150f7223 */ /* 0x040fe2000000000f */
[----:B------:R-:W-:Y:S01]  /*0df0*/  FFMA R12, R21, R16, R17 ;  /* 0x00000010150c7223 */ /* 0x000fe20000000011 */
[----:B------:R-:W-:-:S05]  /*0e00*/  IMAD R6, R4, 0x10, R1 ;  /* 0x0000001004067824 */ /* 0x000fca00078e0201 */
[----:B------:R0:W-:Y:S02]  /*0e10*/  STL.128 [R6], R12 ;  /* 0x0000000c06007387 */ /* 0x0001e40000100c00 */
.L_x_3:
[----:B------:R-:W-:Y:S05]  /*0e20*/  BSYNC.RECONVERGENT B0 ;  /* 0x0000000000007941 */ /* 0x000fea0003800200 */
.L_x_2:
[----:B------:R-:W-:-:S04]  /*0e30*/  IADD3 R4, PT, PT, R4, 0x1, RZ ;  /* 0x0000000104047810 */ /* 0x000fc80007ffe0ff */
[----:B------:R-:W-:-:S13]  /*0e40*/  ISETP.NE.AND P0, PT, R4, 0x4, PT ;  /* 0x000000040400780c */ /* 0x000fda0003f05270 */
[----:B------:R-:W-:Y:S05]  /*0e50*/  @P0 BRA `(.L_x_4) ;  /* 0xfffffff800100947 */ /* 0x000fea000383ffff */
[----:B------:R-:W1:Y:S01]  /*0e60*/  LDCU UR4, c[0x0][0x398] ;  /* 0x00007300ff0477ac */ /* 0x000e620008000800 */
[----:B------:R-:W-:Y:S01]  /*0e70*/  VIADD R22, R22, 0x1 ;  /* 0x0000000116167836 */ /* 0x000fe20000000000 */
[----:B-1----:R-:W-:-:S04]  /*0e80*/  UIADD3 UR4, UPT, UPT, UR4, 0xf, URZ ;  /* 0x0000000f04047890 */ /* 0x002fc8000fffe0ff */
[----:B------:R-:W-:Y:S01]  /*0e90*/  USHF.R.U32.HI UR4, URZ, 0x4, UR4 ;  /* 0x00000004ff047899 */ /* 0x000fe20008011604 */
[----:B------:R-:W-:Y:S05]  /*0ea0*/  BAR.SYNC.DEFER_BLOCKING 0x0 ;  /* 0x0000000000007b1d */ /* 0x000fea0000010000 */
[----:B------:R-:W-:-:S13]  /*0eb0*/  ISETP.NE.AND P0, PT, R22, UR4, PT ;  /* 0x0000000416007c0c */ /* 0x000fda000bf05270 */
[----:B------:R-:W-:Y:S05]  /*0ec0*/  @P0 BRA `(.L_x_5) ;  /* 0xfffffff0009c0947 */ /* 0x000fea000383ffff */
.L_x_0:
[----:B------:R-:W5:Y:S01]  /*0ed0*/  S2R R21, SR_TID.X ;  /* 0x0000000000157919 */ /* 0x000f620000002100 */
[----:B------:R-:W2:Y:S01]  /*0ee0*/  LDCU UR6, c[0x0][0x398] ;  /* 0x00007300ff0677ac */ /* 0x000ea20008000800 */
[----:B0--3--:R-:W-:Y:S01]  /*0ef0*/  LEA R14, R0, R3, 0x2 ;  /* 0x00000003000e7211 */ /* 0x009fe200078e10ff */
[----:B------:R-:W0:Y:S03]  /*0f00*/  LDCU.64 UR4, c[0x0][0x390] ;  /* 0x00007200ff0477ac */ /* 0x000e260008000a00 */
[----:B------:R-:W-:Y:S01]  /*0f10*/  SHF.L.U32 R14, R14, 0x2, RZ ;  /* 0x000000020e0e7819 */ /* 0x000fe200000006ff */
[----:B-----5:R-:W-:-:S04]  /*0f20*/  IMAD R21, R2, 0x4, R21 ;  /* 0x0000000402157824 */ /* 0x020fc800078e0215 */
[----:B------:R-:W-:-:S05]  /*0f30*/  IMAD.SHL.U32 R21, R21, 0x4, RZ ;  /* 0x0000000415157824 */ /* 0x000fca00078e00ff */
[----:B------:R-:W-:-:S04]  /*0f40*/  VIMNMX R0, PT, PT, R14, R21, !PT ;  /* 0x000000150e007248 */ /* 0x000fc80007fe0100 */
[----:B--2---:R-:W-:-:S13]  /*0f50*/  ISETP.GE.AND P1, PT, R0, UR6, PT ;  /* 0x0000000600007c0c */ /* 0x004fda000bf26270 */
[----:B------:R-:W2:Y:S01]  /*0f60*/  @!P1 LDL R15, [R1] ;  /* 0x00000000010f9983 */ /* 0x000ea20000100800 */
[C---:B------:R-:W-:Y:S01]  /*0f70*/  IADD3 R7, PT, PT, R21.reuse, 0x1, RZ ;  /* 0x0000000115077810 */ /* 0x040fe20007ffe0ff */
[----:B------:R-:W3:Y:S01]  /*0f80*/  @!P1 LDC.64 R2, c[0x0][0x390] ;  /* 0x0000e400ff029b82 */ /* 0x000ee20000000a00 */
[C---:B------:R-:W-:Y:S01]  /*0f90*/  VIADD R6, R21.reuse, 0x2 ;  /* 0x0000000215067836 */ /* 0x040fe20000000000 */
[----:B------:R-:W-:Y:S01]  /*0fa0*/  IADD3 R0, PT, PT, R21, 0x3, RZ ;  /* 0x0000000315007810 */ /* 0x000fe20007ffe0ff */
[C---:B------:R-:W-:Y:S01]  /*0fb0*/  VIADD R8, R14.reuse, 0x1 ;  /* 0x000000010e087836 */ /* 0x040fe20000000000 */
[C---:B------:R-:W-:Y:S01]  /*0fc0*/  VIMNMX R4, PT, PT, R14.reuse, R7, !PT ;  /* 0x000000070e047248 */ /* 0x040fe20007fe0100 */
[C---:B------:R-:W-:Y:S01]  /*0fd0*/  IMAD R16, R14.reuse, UR6, RZ ;  /* 0x000000060e107c24 */ /* 0x040fe2000f8e02ff */
[----:B------:R-:W-:Y:S02]  /*0fe0*/  VIMNMX R5, PT, PT, R14, R0, !PT ;  /* 0x000000000e057248 */ /* 0x000fe40007fe0100 */
[----:B------:R-:W-:-:S02]  /*0ff0*/  ISETP.GE.AND P3, PT, R4, UR6, PT ;  /* 0x0000000604007c0c */ /* 0x000fc4000bf66270 */
[----:B------:R-:W-:Y:S02]  /*1000*/  VIMNMX R4, PT, PT, R14, R6, !PT ;  /* 0x000000060e047248 */ /* 0x000fe40007fe0100 */
[----:B------:R-:W-:Y:S02]  /*1010*/  ISETP.GE.AND P6, PT, R5, UR6, PT ;  /* 0x0000000605007c0c */ /* 0x000fe4000bfc6270 */
[----:B------:R-:W-:Y:S02]  /*1020*/  ISETP.GE.AND P4, PT, R4, UR6, PT ;  /* 0x0000000604007c0c */ /* 0x000fe4000bf86270 */
[C---:B------:R-:W-:Y:S02]  /*1030*/  VIMNMX R4, PT, PT, R21.reuse, R8, !PT ;  /* 0x0000000815047248 */ /* 0x040fe40007fe0100 */
[----:B------:R-:W-:-:S03]  /*1040*/  @!P1 IADD3 R5, PT, PT, R21, R16, RZ ;  /* 0x0000001015059210 */ /* 0x000fc60007ffe0ff */
[----:B------:R-:W5:Y:S01]  /*1050*/  @!P3 LDL R25, [R1+0x4] ;  /* 0x000004000119b983 */ /* 0x000f620000100800 */
[----:B------:R-:W-:Y:S02]  /*1060*/  ISETP.GE.AND P5, PT, R4, UR6, PT ;  /* 0x0000000604007c0c */ /* 0x000fe4000bfa6270 */
[----:B------:R-:W-:Y:S01]  /*1070*/  VIMNMX R4, PT, PT, R7, R8, !PT ;  /* 0x0000000807047248 */ /* 0x000fe20007fe0100 */
[----:B---3--:R-:W-:Y:S01]  /*1080*/  @!P1 IMAD.WIDE R2, R5, 0x4, R2 ;  /* 0x0000000405029825 */ /* 0x008fe200078e0202 */
[----:B------:R-:W-:Y:S01]  /*1090*/  IADD3 R9, P2, PT, R21, R16, RZ ;  /* 0x0000001015097210 */ /* 0x000fe20007f5e0ff */
[----:B------:R-:W3:Y:S01]  /*10a0*/  @!P4 LDL R17, [R1+0x8] ;  /* 0x000008000111c983 */ /* 0x000ee20000100800 */
[----:B------:R-:W-:Y:S02]  /*10b0*/  ISETP.GE.AND P0, PT, R4, UR6, PT ;  /* 0x0000000604007c0c */ /* 0x000fe4000bf06270 */
[----:B------:R-:W-:Y:S01]  /*10c0*/  VIMNMX R5, PT, PT, R6, R8, !PT ;  /* 0x0000000806057248 */ /* 0x000fe20007fe0100 */
[----:B------:R-:W4:Y:S01]  /*10d0*/  @!P6 LDL R19, [R1+0xc] ;  /* 0x00000c000113e983 */ /* 0x000f220000100800 */
[----:B------:R-:W-:-:S02]  /*10e0*/  LEA.HI.X.SX32 R10, R16, RZ, 0x1, P2 ;  /* 0x000000ff100a7211 */ /* 0x000fc400010f0eff */
[----:B0-----:R-:W-:Y:S02]  /*10f0*/  LEA R4, P2, R9, UR4, 0x2 ;  /* 0x0000000409047c11 */ /* 0x001fe4000f8410ff */
[----:B------:R-:W-:-:S05]  /*1100*/  VIMNMX R8, PT, PT, R0, R8, !PT ;  /* 0x0000000800087248 */ /* 0x000fca0007fe0100 */
[----:B------:R-:W4:Y:S04]  /*1110*/  @!P0 LDL R13, [R1+0x14] ;  /* 0x00001400010d8983 */ /* 0x000f280000100800 */
[----:B--2---:R0:W-:Y:S01]  /*1120*/  @!P1 STG.E desc[UR8][R2.64], R15 ;  /* 0x0000000f02009986 */ /* 0x0041e2000c101908 */
[----:B------:R-:W-:Y:S02]  /*1130*/  ISETP.GE.AND P1, PT, R5, UR6, PT ;  /* 0x0000000605007c0c */ /* 0x000fe4000bf26270 */
[----:B------:R-:W-:Y:S02]  /*1140*/  LEA.HI.X R5, R9, UR5, R10, 0x2, P2 ;  /* 0x0000000509057c11 */ /* 0x000fe400090f140a */
[----:B------:R-:W-:Y:S01]  /*1150*/  ISETP.GE.AND P2, PT, R8, UR6, PT ;  /* 0x0000000608007c0c */ /* 0x000fe2000bf46270 */
[----:B------:R-:W2:Y:S01]  /*1160*/  @!P5 LDL R10, [R1+0x10] ;  /* 0x00001000010ad983 */ /* 0x000ea20000100800 */
[----:B0-----:R-:W0:Y:S07]  /*1170*/  @!P5 LDC.64 R2, c[0x0][0x390] ;  /* 0x0000e400ff02db82 */ /* 0x001e2e0000000a00 */
[----:B------:R-:W2:Y:S04]  /*1180*/  @!P1 LDL R11, [R1+0x18] ;  /* 0x00001800010b9983 */ /* 0x000ea80000100800 */
[----:B------:R-:W2:Y:S01]  /*1190*/  @!P2 LDL R9, [R1+0x1c] ;  /* 0x00001c000109a983 */ /* 0x000ea20000100800 */
[----:B------:R-:W-:-:S05]  /*11a0*/  VIADD R15, R14, 0x2 ;  /* 0x000000020e0f7836 */ /* 0x000fca0000000000 */
[CC--:B------:R-:W-:Y:S01]  /*11b0*/  VIMNMX R12, PT, PT, R21.reuse, R15.reuse, !PT ;  /* 0x0000000f150c7248 */ /* 0x0c0fe20007fe0100 */
[----:B-----5:R5:W-:Y:S03]  /*11c0*/  @!P3 STG.E desc[UR8][R4.64+0x4], R25 ;  /* 0x000004190400b986 */ /* 0x020be6000c101908 */
[----:B------:R-:W-:Y:S02]  /*11d0*/  ISETP.GE.AND P3, PT, R12, UR6, PT ;  /* 0x000000060c007c0c */ /* 0x000fe4000bf66270 */
[----:B------:R-:W-:Y:S01]  /*11e0*/  IADD3 R8, PT, PT, R16, UR6, RZ ;  /* 0x0000000610087c10 */ /* 0x000fe2000fffe0ff */
[----:B---3--:R-:W-:Y:S04]  /*11f0*/  @!P4 STG.E desc[UR8][R4.64+0x8], R17 ;  /* 0x000008110400c986 */ /* 0x008fe8000c101908 */
[C---:B----4-:R-:W-:Y:S01]  /*1200*/  @!P5 IMAD.IADD R23, R21.reuse, 0x1, R8 ;  /* 0x000000011517d824 */ /* 0x050fe200078e0208 */
[----:B------:R-:W-:Y:S01]  /*1210*/  IADD3 R18, P4, PT, R21, R8, RZ ;  /* 0x0000000815127210 */ /* 0x000fe20007f9e0ff */
[----:B------:R3:W-:Y:S02]  /*1220*/  @!P6 STG.E desc[UR8][R4.64+0xc], R19 ;  /* 0x00000c130400e986 */ /* 0x0007e4000c101908 */
[----:B0-----:R-:W-:Y:S01]  /*1230*/  @!P5 IMAD.WIDE R22, R23, 0x4, R2 ;  /* 0x000000041716d825 */ /* 0x001fe200078e0202 */
[----:B------:R-:W-:Y:S01]  /*1240*/  VIMNMX R3, PT, PT, R7, R15, !PT ;  /* 0x0000000f07037248 */ /* 0x000fe20007fe0100 */
[----:B-----5:R-:W4:Y:S01]  /*1250*/  @!P3 LDL R25, [R1+0x20] ;  /* 0x000020000119b983 */ /* 0x020f220000100800 */
[----:B------:R-:W-:-:S02]  /*1260*/  LEA.HI.X.SX32 R27, R8, RZ, 0x1, P4 ;  /* 0x000000ff081b7211 */ /* 0x000fc400020f0eff */
[----:B------:R-:W-:Y:S02]  /*1270*/  LEA R2, P6, R18, UR4, 0x2 ;  /* 0x0000000412027c11 */ /* 0x000fe4000f8c10ff */
[----:B------:R-:W-:Y:S02]  /*1280*/  ISETP.GE.AND P4, PT, R3, UR6, PT ;  /* 0x0000000603007c0c */ /* 0x000fe4000bf86270 */
[----:B------:R-:W-:Y:S02]  /*1290*/  IADD3 R14, PT, PT, R14, 0x3, RZ ;  /* 0x000000030e0e7810 */ /* 0x000fe40007ffe0ff */
[----:B------:R-:W-:Y:S02]  /*12a0*/  LEA.HI.X R3, R18, UR5, R27, 0x2, P6 ;  /* 0x0000000512037c11 */ /* 0x000fe4000b0f141b */
[-C--:B------:R-:W-:Y:S02]  /*12b0*/  VIMNMX R12, PT, PT, R6, R15.reuse, !PT ;  /* 0x0000000f060c7248 */ /* 0x080fe40007fe0100 */
[----:B------:R-:W-:-:S02]  /*12c0*/  VIMNMX R15, PT, PT, R0, R15, !PT ;  /* 0x0000000f000f7248 */ /* 0x000fc40007fe0100 */
[-C--:B------:R-:W-:Y:S02]  /*12d0*/  VIMNMX R16, PT, PT, R21, R14.reuse, !PT ;  /* 0x0000000e15107248 */ /* 0x080fe40007fe0100 */
[-C--:B------:R-:W-:Y:S01]  /*12e0*/  VIMNMX R7, PT, PT, R7, R14.reuse, !PT ;  /* 0x0000000e07077248 */ /* 0x080fe20007fe0100 */
[----:B---3--:R-:W3:Y:S01]  /*12f0*/  @!P4 LDL R19, [R1+0x24] ;  /* 0x000024000113c983 */ /* 0x008ee20000100800 */
[----:B------:R-:W-:Y:S02]  /*1300*/  VIMNMX R6, PT, PT, R6, R14, !PT ;  /* 0x0000000e06067248 */ /* 0x000fe40007fe0100 */
[----:B------:R-:W-:Y:S01]  /*1310*/  ISETP.GE.AND P6, PT, R16, UR6, PT ;  /* 0x0000000610007c0c */ /* 0x000fe2000bfc6270 */
[----:B--2---:R-:W-:Y:S01]  /*1320*/  @!P5 STG.E desc[UR8][R22.64], R10 ;  /* 0x0000000a1600d986 */ /* 0x004fe2000c101908 */
[----:B------:R-:W-:-:S03]  /*1330*/  ISETP.GE.AND P5, PT, R12, UR6, PT ;  /* 0x000000060c007c0c */ /* 0x000fc6000bfa6270 */
[----:B------:R0:W-:Y:S01]  /*1340*/  @!P0 STG.E desc[UR8][R2.64+0x4], R13 ;  /* 0x0000040d02008986 */ /* 0x0001e2000c101908 */
[----:B------:R-:W-:-:S03]  /*1350*/  ISETP.GE.AND P0, PT, R15, UR6, PT ;  /* 0x000000060f007c0c */ /* 0x000fc6000bf06270 */
[----:B------:R-:W-:Y:S01]  /*1360*/  @!P1 STG.E desc[UR8][R2.64+0x8], R11 ;  /* 0x0000080b02009986 */ /* 0x000fe2000c101908 */
[----:B------:R-:W-:-:S03]  /*1370*/  ISETP.GE.AND P1, PT, R7, UR6, PT ;  /* 0x0000000607007c0c */ /* 0x000fc6000bf26270 */
[----:B------:R2:W-:Y:S01]  /*1380*/  @!P2 STG.E desc[UR8][R2.64+0xc], R9 ;  /* 0x00000c090200a986 */ /* 0x0005e2000c101908 */
[----:B------:R-:W-:-:S03]  /*1390*/  ISETP.GE.AND P2, PT, R6, UR6, PT ;  /* 0x0000000606007c0c */ /* 0x000fc6000bf46270 */
[----:B------:R-:W5:Y:S01]  /*13a0*/  @!P5 LDL R17, [R1+0x28] ;  /* 0x000028000111d983 */ /* 0x000f620000100800 */
[----:B0-----:R-:W0:Y:S03]  /*13b0*/  @!P3 LDC.64 R12, c[0x0][0x390] ;  /* 0x0000e400ff0cbb82 */ /* 0x001e260000000a00 */
[----:B------:R-:W5:Y:S04]  /*13c0*/  @!P0 LDL R15, [R1+0x2c] ;  /* 0x00002c00010f8983 */ /* 0x000f680000100800 */
[----:B------:R-:W5:Y:S01]  /*13d0*/  @!P6 LDL R10, [R1+0x30] ;  /* 0x00003000010ae983 */ /* 0x000f620000100800 */
[----:B------:R-:W-:Y:S01]  /*13e0*/  VIADD R8, R8, UR6 ;  /* 0x0000000608087c36 */ /* 0x000fe20008000000 */
[----:B--2---:R-:W2:Y:S02]  /*13f0*/  @!P6 LDC.64 R2, c[0x0][0x390] ;  /* 0x0000e400ff02eb82 */ /* 0x004ea40000000a00 */
[----:B------:R-:W5:Y:S04]  /*1400*/  @!P1 LDL R7, [R1+0x34] ;  /* 0x0000340001079983 */ /* 0x000f680000100800 */
[----:B------:R-:W5:Y:S01]  /*1410*/  @!P2 LDL R6, [R1+0x38] ;  /* 0x000038000106a983 */ /* 0x000f620000100800 */
[----:B------:R-:W-:-:S05]  /*1420*/  @!P3 IADD3 R4, PT, PT, R21, R8, RZ ;  /* 0x000000081504b210 */ /* 0x000fca0007ffe0ff */
[----:B0-----:R-:W-:-:S05]  /*1430*/  @!P3 IMAD.WIDE R12, R4, 0x4, R12 ;  /* 0x00000004040cb825 */ /* 0x001fca00078e020c */
[----:B----4-:R0:W-:Y:S01]  /*1440*/  @!P3 STG.E desc[UR8][R12.64], R25 ;  /* 0x000000190c00b986 */ /* 0x0101e2000c101908 */
[----:B------:R-:W-:-:S04]  /*1450*/  IADD3 R5, P3, PT, R21, R8, RZ ;  /* 0x0000000815057210 */ /* 0x000fc80007f7e0ff */
[C---:B------:R-:W-:Y:S01]  /*1460*/  LEA.HI.X.SX32 R16, R8.reuse, RZ, 0x1, P3 ;  /* 0x000000ff08107211 */ /* 0x040fe200018f0eff */
[----:B------:R-:W-:Y:S01]  /*1470*/  VIADD R8, R8, UR6 ;  /* 0x0000000608087c36 */ /* 0x000fe20008000000 */
[C---:B------:R-:W-:Y:S02]  /*1480*/  LEA R4, P3, R5.reuse, UR4, 0x2 ;  /* 0x0000000405047c11 */ /* 0x040fe4000f8610ff */
[----:B------:R-:W-:Y:S02]  /*1490*/  VIMNMX R0, PT, PT, R0, R14, !PT ;  /* 0x0000000e00007248 */ /* 0x000fe40007fe0100 */
[----:B------:R-:W-:Y:S02]  /*14a0*/  LEA.HI.X R5, R5, UR5, R16, 0x2, P3 ;  /* 0x0000000505057c11 */ /* 0x000fe400098f1410 */
[CC--:B------:R-:W-:Y:S02]  /*14b0*/  IADD3 R9, P3, PT, R21.reuse, R8.reuse, RZ ;  /* 0x0000000815097210 */ /* 0x0c0fe40007f7e0ff */
[----:B------:R-:W-:-:S02]  /*14c0*/  @!P6 IADD3 R21, PT, PT, R21, R8, RZ ;  /* 0x000000081515e210 */ /* 0x000fc40007ffe0ff */
[----:B------:R-:W-:Y:S02]  /*14d0*/  LEA.HI.X.SX32 R14, R8, RZ, 0x1, P3 ;  /* 0x000000ff080e7211 */ /* 0x000fe400018f0eff */
[----:B------:R-:W-:Y:S01]  /*14e0*/  ISETP.GE.AND P3, PT, R0, UR6, PT ;  /* 0x0000000600007c0c */ /* 0x000fe2000bf66270 */
[----:B---3--:R0:W-:Y:S01]  /*14f0*/  @!P4 STG.E desc[UR8][R4.64+0x4], R19 ;  /* 0x000004130400c986 */ /* 0x0081e2000c101908 */
[----:B------:R-:W-:Y:S01]  /*1500*/  LEA R8, P4, R9, UR4, 0x2 ;  /* 0x0000000409087c11 */ /* 0x000fe2000f8810ff */
[----:B--2---:R-:W-:-:S03]  /*1510*/  @!P6 IMAD.WIDE R2, R21, 0x4, R2 ;  /* 0x000000041502e825 */ /* 0x004fc600078e0202 */
[----:B------:R-:W-:Y:S01]  /*1520*/  LEA.HI.X R9, R9, UR5, R14, 0x2, P4 ;  /* 0x0000000509097c11 */ /* 0x000fe2000a0f140e */
[----:B-----5:R0:W-:Y:S04]  /*1530*/  @!P5 STG.E desc[UR8][R4.64+0x8], R17 ;  /* 0x000008110400d986 */ /* 0x0201e8000c101908 */
[----:B------:R0:W-:Y:S04]  /*1540*/  @!P0 STG.E desc[UR8][R4.64+0xc], R15 ;  /* 0x00000c0f04008986 */ /* 0x0001e8000c101908 */
[----:B------:R0:W-:Y:S04]  /*1550*/  @!P6 STG.E desc[UR8][R2.64], R10 ;  /* 0x0000000a0200e986 */ /* 0x0001e8000c101908 */
[----:B------:R0:W-:Y:S04]  /*1560*/  @!P1 STG.E desc[UR8][R8.64+0x4], R7 ;  /* 0x0000040708009986 */ /* 0x0001e8000c101908 */
[----:B------:R0:W-:Y:S01]  /*1570*/  @!P2 STG.E desc[UR8][R8.64+0x8], R6 ;  /* 0x000008060800a986 */ /* 0x0001e2000c101908 */
[----:B------:R-:W-:Y:S05]  /*1580*/  @P3 EXIT ;  /* 0x000000000000394d */ /* 0x000fea0003800000 */
[----:B0-----:R-:W2:Y:S04]  /*1590*/  LDL R3, [R1+0x3c] ;  /* 0x00003c0001037983 */ /* 0x001ea80000100800 */
[----:B--2---:R-:W-:Y:S01]  /*15a0*/  STG.E desc[UR8][R8.64+0xc], R3 ;  /* 0x00000c0308007986 */ /* 0x004fe2000c101908 */
[----:B------:R-:W-:Y:S05]  /*15b0*/  EXIT ;  /* 0x000000000000794d */ /* 0x000fea0003800000 */
.L_x_6:
[----:B------:R-:W-:-:S00]  /*15c0*/  BRA `(.L_x_6) ;  /* 0xfffffffc00fc7947 */ /* 0x000fc0000383ffff */
[----:B------:R-:W-:-:S00]  /*15d0*/  NOP ;  /* 0x0000000000007918 */ /* 0x000fc00000000000 */
        /* <DEDUP_REMOVED lines=10> */
.L_x_18:


//--------------------- .text._Z27matrix_mul_shared_optimizedPfS_S_i --------------------------
	.section	.text._Z27matrix_mul_shared_optimizedPfS_S_i,"ax",@progbits
	.align	128
        .global         _Z27matrix_mul_shared_optimizedPfS_S_i
        .type           _Z27matrix_mul_shared_optimizedPfS_S_i,@function
        .size           _Z27matrix_mul_shared_optimizedPfS_S_i,(.L_x_19 - _Z27matrix_mul_shared_optimizedPfS_S_i)
        .other          _Z27matrix_mul_shared_optimizedPfS_S_i,@"STO_CUDA_ENTRY STV_DEFAULT"
_Z27matrix_mul_shared_optimizedPfS_S_i:
.text._Z27matrix_mul_shared_optimizedPfS_S_i:
[----:B------:R-:W-:Y:S01]  /*0000*/  LDC R1, c[0x0][0x37c] ;  /* 0x0000df00ff017b82 */ /* 0x000fe20000000800 */
[----:B------:R-:W0:Y:S01]  /*0010*/  LDCU UR4, c[0x0][0x398] ;  /* 0x00007300ff0477ac */ /* 0x000e220008000800 */
[----:B------:R-:W1:Y:S01]  /*0020*/  S2R R9, SR_CTAID.Y ;  /* 0x0000000000097919 */ /* 0x000e620000002600 */
[----:B------:R-:W-:Y:S01]  /*0030*/  HFMA2 R21, -RZ, RZ, 0, 0 ;  /* 0x00000000ff157431 */ /* 0x000fe200000001ff */
[----:B------:R-:W1:Y:S01]  /*0040*/  S2R R19, SR_TID.Y ;  /* 0x0000000000137919 */ /* 0x000e620000002200 */
[----:B------:R-:W2:Y:S01]  /*0050*/  S2R R12, SR_CTAID.X ;  /* 0x00000000000c7919 */ /* 0x000ea20000002500 */
[----:B------:R-:W2:Y:S01]  /*0060*/  S2R R17, SR_TID.X ;  /* 0x0000000000117919 */ /* 0x000ea20000002100 */
[----:B0-----:R-:W-:Y:S01]  /*0070*/  MOV R0, UR4 ;  /* 0x0000000400007c02 */ /* 0x001fe20008000f00 */
[----:B------:R-:W0:Y:S03]  /*0080*/  LDCU.64 UR4, c[0x0][0x358] ;  /* 0x00006b00ff0477ac */ /* 0x000e260008000a00 */
[----:B------:R-:W-:-:S02]  /*0090*/  ISETP.GE.AND P0, PT, R0, 0x1, PT ;  /* 0x000000010000780c */ /* 0x000fc40003f06270 */
[----:B-1----:R-:W-:Y:S02]  /*00a0*/  LEA R9, R9, R19, 0x4 ;  /* 0x0000001309097211 */ /* 0x002fe400078e20ff */
[----:B--2---:R-:W-:-:S04]  /*00b0*/  LEA R8, R12, R17, 0x4 ;  /* 0x000000110c087211 */ /* 0x004fc800078e20ff */
[----:B------:R-:W-:-:S05]  /*00c0*/  VIMNMX R11, PT, PT, R9, R8, !PT ;  /* 0x00000008090b7248 */ /* 0x000fca0007fe0100 */
[----:B0-----:R-:W-:Y:S05]  /*00d0*/  @!P0 BRA `(.L_x_7) ;  /* 0x0000000400648947 */ /* 0x001fea0003800000 */
[----:B------:R-:W0:Y:S01]  /*00e0*/  S2R R7, SR_CgaCtaId ;  /* 0x0000000000077919 */ /* 0x000e220000008800 */
[----:B------:R-:W1:Y:S01]  /*00f0*/  LDC R10, c[0x0][0x398] ;  /* 0x0000e600ff0a7b82 */ /* 0x000e620000000800 */
[----:B------:R-:W-:Y:S01]  /*0100*/  MOV R5, 0x400 ;  /* 0x0000040000057802 */ /* 0x000fe20000000f00 */
[----:B------:R-:W-:Y:S01]  /*0110*/  VIADD R4, R0, 0xf ;  /* 0x0000000f00047836 */ /* 0x000fe20000000000 */
[----:B------:R-:W-:Y:S01]  /*0120*/  MOV R21, RZ ;  /* 0x000000ff00157202 */ /* 0x000fe20000000f00 */
[-CC-:B------:R-:W-:Y:S01]  /*0130*/  IMAD R15, R19, R0.reuse, R17.reuse ;  /* 0x00000000130f7224 */ /* 0x180fe200078e0211 */
[----:B------:R-:W-:Y:S01]  /*0140*/  IADD3 R6, PT, PT, R5, 0x440, RZ ;  /* 0x0000044005067810 */ /* 0x000fe20007ffe0ff */
[----:B------:R-:W-:Y:S01]  /*0150*/  IMAD R13, R9, R0, R17 ;  /* 0x00000000090d7224 */ /* 0x000fe200078e0211 */
[----:B------:R-:W-:Y:S01]  /*0160*/  SHF.R.U32.HI R4, RZ, 0x4, R4 ;  /* 0x00000004ff047819 */ /* 0x000fe20000011604 */
[----:B------:R-:W2:Y:S01]  /*0170*/  LDC.64 R2, c[0x0][0x380] ;  /* 0x0000e000ff027b82 */ /* 0x000ea20000000a00 */
[----:B------:R-:W-:-:S03]  /*0180*/  LEA R15, R12, R15, 0x4 ;  /* 0x0000000f0c0f7211 */ /* 0x000fc600078e20ff */
[----:B------:R-:W-:Y:S01]  /*0190*/  IMAD.MOV R18, RZ, RZ, -R4 ;  /* 0x000000ffff127224 */ /* 0x000fe200078e0a04 */
[C---:B0-----:R-:W-:Y:S02]  /*01a0*/  LEA R14, R7.reuse, R5, 0x18 ;  /* 0x00000005070e7211 */ /* 0x041fe400078ec0ff */
[----:B------:R-:W-:-:S03]  /*01b0*/  LEA R6, R7, R6, 0x18 ;  /* 0x0000000607067211 */ /* 0x000fc600078ec0ff */
[----:B------:R-:W-:Y:S01]  /*01c0*/  IMAD R14, R19, 0x44, R14 ;  /* 0x00000044130e7824 */ /* 0x000fe200078e020e */
[----:B------:R-:W-:-:S04]  /*01d0*/  LEA R16, R17, R6, 0x2 ;  /* 0x0000000611107211 */ /* 0x000fc800078e10ff */
[----:B------:R-:W-:Y:S01]  /*01e0*/  LEA R20, R17, R14, 0x2 ;  /* 0x0000000e11147211 */ /* 0x000fe200078e10ff */
[----:B------:R-:W-:-:S07]  /*01f0*/  IMAD R12, R19, 0x44, R16 ;  /* 0x00000044130c7824 */ /* 0x000fce00078e0210 */
.L_x_8:
[----:B-1----:R-:W-:Y:S01]  /*0200*/  MOV R0, R10 ;  /* 0x0000000a00007202 */ /* 0x002fe20000000f00 */
[----:B------:R-:W-:Y:S01]  /*0210*/  HFMA2 R23, -RZ, RZ, 0, 0 ;  /* 0x00000000ff177431 */ /* 0x000fe200000001ff */
[----:B------:R-:W-:Y:S01]  /*0220*/  MOV R25, RZ ;  /* 0x000000ff00197202 */ /* 0x000fe20000000f00 */
[----:B--2---:R-:W-:Y:S01]  /*0230*/  IMAD.WIDE R4, R13, 0x4, R2 ;  /* 0x000000040d047825 */ /* 0x004fe200078e0202 */
[-C--:B------:R-:W-:Y:S02]  /*0240*/  ISETP.GE.AND P0, PT, R19, R0.reuse, PT ;  /* 0x000000001300720c */ /* 0x080fe40003f06270 */
[-C--:B------:R-:W-:Y:S02]  /*0250*/  ISETP.GE.AND P1, PT, R17, R0.reuse, PT ;  /* 0x000000001100720c */ /* 0x080fe40003f26270 */
[-C--:B------:R-:W-:Y:S02]  /*0260*/  ISETP.GE.U32.OR P0, PT, R8, R0.reuse, P0 ;  /* 0x000000000800720c */ /* 0x080fe40000706470 */
[----:B------:R-:W-:-:S11]  /*0270*/  ISETP.GE.U32.OR P1, PT, R9, R0, P1 ;  /* 0x000000000900720c */ /* 0x000fd60000f26470 */
[----:B------:R-:W0:Y:S02]  /*0280*/  @!P0 LDC.64 R6, c[0x0][0x388] ;  /* 0x0000e200ff068b82 */ /* 0x000e240000000a00 */
[----:B------:R-:W2:Y:S01]  /*0290*/  @!P1 LDG.E R23, desc[UR4][R4.64] ;  /* 0x0000000404179981 */ /* 0x000ea2000c1e1900 */
[----:B0-----:R-:W-:-:S05]  /*02a0*/  @!P0 IMAD.WIDE.U32 R6, R15, 0x4, R6 ;  /* 0x000000040f068825 */ /* 0x001fca00078e0006 */
[----:B------:R-:W3:Y:S01]  /*02b0*/  @!P0 LDG.E R25, desc[UR4][R6.64] ;  /* 0x0000000406198981 */ /* 0x000ee2000c1e1900 */
[----:B------:R-:W-:-:S05]  /*02c0*/  VIADD R18, R18, 0x1 ;  /* 0x0000000112127836 */ /* 0x000fca0000000000 */
[----:B------:R-:W-:Y:S02]  /*02d0*/  ISETP.NE.AND P0, PT, R18, RZ, PT ;  /* 0x000000ff1200720c */ /* 0x000fe40003f05270 */
[----:B------:R-:W-:Y:S02]  /*02e0*/  IADD3 R13, PT, PT, R13, 0x10, RZ ;  /* 0x000000100d0d7810 */ /* 0x000fe40007ffe0ff */
[----:B------:R-:W-:Y:S02]  /*02f0*/  IADD3 R19, PT, PT, R19, 0x10, RZ ;  /* 0x0000001013137810 */ /* 0x000fe40007ffe0ff */
[----:B------:R-:W-:Y:S02]  /*0300*/  IADD3 R17, PT, PT, R17, 0x10, RZ ;  /* 0x0000001011117810 */ /* 0x000fe40007ffe0ff */
[----:B------:R-:W-:Y:S01]  /*0310*/  LEA R15, R0, R15, 0x4 ;  /* 0x0000000f000f7211 */ /* 0x000fe200078e20ff */
[----:B--2---:R-:W-:Y:S04]  /*0320*/  STS [R20], R23 ;  /* 0x0000001714007388 */ /* 0x004fe80000000800 */
[----:B---3--:R-:W-:Y:S01]  /*0330*/  STS [R12], R25 ;  /* 0x000000190c007388 */ /* 0x008fe20000000800 */
[----:B------:R-:W-:Y:S06]  /*0340*/  BAR.SYNC.DEFER_BLOCKING 0x0 ;  /* 0x0000000000007b1d */ /* 0x000fec0000010000 */
[----:B------:R-:W-:Y:S04]  /*0350*/  LDS R24, [R14] ;  /* 0x000000000e187984 */ /* 0x000fe80000000800 */
[----:B------:R-:W0:Y:S04]  /*0360*/  LDS R26, [R16] ;  /* 0x00000000101a7984 */ /* 0x000e280000000800 */
[----:B------:R-:W-:Y:S04]  /*0370*/  LDS R29, [R14+0x4] ;  /* 0x000004000e1d7984 */ /* 0x000fe80000000800 */
[----:B------:R-:W1:Y:S04]  /*0380*/  LDS R28, [R16+0x44] ;  /* 0x00004400101c7984 */ /* 0x000e680000000800 */
[----:B------:R-:W-:Y:S04]  /*0390*/  LDS R22, [R14+0x8] ;  /* 0x000008000e167984 */ /* 0x000fe80000000800 */
[----:B------:R-:W2:Y:S04]  /*03a0*/  LDS R27, [R16+0x88] ;  /* 0x00008800101b7984 */ /* 0x000ea80000000800 */
[----:B------:R-:W-:Y:S04]  /*03b0*/  LDS R4, [R14+0xc] ;  /* 0x00000c000e047984 */ /* 0x000fe80000000800 */
[----:B------:R-:W3:Y:S04]  /*03c0*/  LDS R5, [R16+0xcc] ;  /* 0x0000cc0010057984 */ /* 0x000ee80000000800 */
[----:B------:R-:W-:Y:S04]  /*03d0*/  LDS R25, [R14+0x10] ;  /* 0x000010000e197984 */ /* 0x000fe80000000800 */
[----:B------:R-:W-:Y:S04]  /*03e0*/  LDS R23, [R14+0x14] ;  /* 0x000014000e177984 */ /* 0x000fe80000000800 */
[----:B------:R-:W-:Y:S01]  /*03f0*/  LDS R6, [R14+0x18] ;  /* 0x000018000e067984 */ /* 0x000fe20000000800 */
[----:B0-----:R-:W-:-:S03]  /*0400*/  FFMA R24, R24, R26, R21 ;  /* 0x0000001a18187223 */ /* 0x001fc60000000015 */
[----:B------:R-:W-:Y:S04]  /*0410*/  LDS R7, [R16+0x198] ;  /* 0x0001980010077984 */ /* 0x000fe80000000800 */
[----:B------:R-:W0:Y:S01]  /*0420*/  LDS R26, [R16+0x110] ;  /* 0x00011000101a7984 */ /* 0x000e220000000800 */
[----:B-1----:R-:W-:-:S03]  /*0430*/  FFMA R29, R29, R28, R24 ;  /* 0x0000001c1d1d7223 */ /* 0x002fc60000000018 */
[----:B------:R-:W-:Y:S04]  /*0440*/  LDS R21, [R14+0x1c] ;  /* 0x00001c000e157984 */ /* 0x000fe80000000800 */
[----:B------:R-:W1:Y:S01]  /*0450*/  LDS R24, [R16+0x154] ;  /* 0x0001540010187984 */ /* 0x000e620000000800 */
[----:B--2---:R-:W-:-:S03]  /*0460*/  FFMA R27, R22, R27, R29 ;  /* 0x0000001b161b7223 */ /* 0x004fc6000000001d */
[----:B------:R-:W2:Y:S01]  /*0470*/  LDS R22, [R16+0x1dc] ;  /* 0x0001dc0010167984 */ /* 0x000ea20000000800 */
[----:B---3--:R-:W-:-:S03]  /*0480*/  FFMA R4, R4, R5, R27 ;  /* 0x0000000504047223 */ /* 0x008fc6000000001b */
[----:B------:R-:W-:Y:S01]  /*0490*/  LDS R5, [R16+0x220] ;  /* 0x0002200010057984 */ /* 0x000fe20000000800 */
[----:B0-----:R-:W-:-:S03]  /*04a0*/  FFMA R26, R25, R26, R4 ;  /* 0x0000001a191a7223 */ /* 0x001fc60000000004 */
[----:B------:R-:W0:Y:S01]  /*04b0*/  LDS R4, [R14+0x20] ;  /* 0x000020000e047984 */ /* 0x000e220000000800 */
[----:B-1----:R-:W-:-:S03]  /*04c0*/  FFMA R25, R23, R24, R26 ;  /* 0x0000001817197223 */ /* 0x002fc6000000001a */
[----:B------:R-:W-:Y:S04]  /*04d0*/  LDS R23, [R14+0x24] ;  /* 0x000024000e177984 */ /* 0x000fe80000000800 */
[----:B------:R-:W1:Y:S01]  /*04e0*/  LDS R24, [R16+0x264] ;  /* 0x0002640010187984 */ /* 0x000e620000000800 */
[----:B------:R-:W-:-:S03]  /*04f0*/  FFMA R26, R6, R7, R25 ;  /* 0x00000007061a7223 */ /* 0x000fc60000000019 */
[----:B------:R-:W-:Y:S01]  /*0500*/  LDS R6, [R14+0x28] ;  /* 0x000028000e067984 */ /* 0x000fe20000000800 */
[----:B--2---:R-:W-:-:S03]  /*0510*/  FFMA R25, R21, R22, R26 ;  /* 0x0000001615197223 */ /* 0x004fc6000000001a */
[----:B------:R-:W2:Y:S04]  /*0520*/  LDS R7, [R16+0x2a8] ;  /* 0x0002a80010077984 */ /* 0x000ea80000000800 */
[----:B------:R-:W-:Y:S04]  /*0530*/  LDS R21, [R14+0x2c] ;  /* 0x00002c000e157984 */ /* 0x000fe80000000800 */
[----:B------:R-:W3:Y:S01]  /*0540*/  LDS R22, [R16+0x2ec] ;  /* 0x0002ec0010167984 */ /* 0x000ee20000000800 */
[----:B0-----:R-:W-:-:S03]  /*0550*/  FFMA R26, R4, R5, R25 ;  /* 0x00000005041a7223 */ /* 0x001fc60000000019 */
[----:B------:R-:W-:Y:S04]  /*0560*/  LDS R5, [R14+0x30] ;  /* 0x000030000e057984 */ /* 0x000fe80000000800 */
[----:B------:R-:W0:Y:S01]  /*0570*/  LDS R4, [R16+0x330] ;  /* 0x0003300010047984 */ /* 0x000e220000000800 */
[----:B-1----:R-:W-:-:S03]  /*0580*/  FFMA R25, R23, R24, R26 ;  /* 0x0000001817197223 */ /* 0x002fc6000000001a */
[----:B------:R-:W-:Y:S04]  /*0590*/  LDS R23, [R14+0x34] ;  /* 0x000034000e177984 */ /* 0x000fe80000000800 */
[----:B------:R-:W1:Y:S01]  /*05a0*/  LDS R24, [R16+0x374] ;  /* 0x0003740010187984 */ /* 0x000e620000000800 */
[----:B--2---:R-:W-:-:S03]  /*05b0*/  FFMA R26, R6, R7, R25 ;  /* 0x00000007061a7223 */ /* 0x004fc60000000019 */
[----:B------:R-:W-:Y:S04]  /*05c0*/  LDS R6, [R14+0x38] ;  /* 0x000038000e067984 */ /* 0x000fe80000000800 */
[----:B------:R-:W2:Y:S01]  /*05d0*/  LDS R7, [R16+0x3b8] ;  /* 0x0003b80010077984 */ /* 0x000ea20000000800 */
[----:B---3--:R-:W-:-:S03]  /*05e0*/  FFMA R22, R21, R22, R26 ;  /* 0x0000001615167223 */ /* 0x008fc6000000001a */
[----:B------:R-:W-:Y:S04]  /*05f0*/  LDS R21, [R14+0x3c] ;  /* 0x00003c000e157984 */ /* 0x000fe80000000800 */
[----:B------:R-:W3:Y:S01]  /*0600*/  LDS R25, [R16+0x3fc] ;  /* 0x0003fc0010197984 */ /* 0x000ee20000000800 */
[----:B0-----:R-:W-:-:S04]  /*0610*/  FFMA R4, R5, R4, R22 ;  /* 0x0000000405047223 */ /* 0x001fc80000000016 */
[----:B-1----:R-:W-:-:S04]  /*0620*/  FFMA R23, R23, R24, R4 ;  /* 0x0000001817177223 */ /* 0x002fc80000000004 */
[----:B--2---:R-:W-:-:S04]  /*0630*/  FFMA R6, R6, R7, R23 ;  /* 0x0000000706067223 */ /* 0x004fc80000000017 */
[----:B---3--:R-:W-:Y:S01]  /*0640*/  FFMA R21, R21, R25, R6 ;  /* 0x0000001915157223 */ /* 0x008fe20000000006 */
[----:B------:R-:W-:Y:S06]  /*0650*/  BAR.SYNC.DEFER_BLOCKING 0x0 ;  /* 0x0000000000007b1d */ /* 0x000fec0000010000 */
[----:B------:R-:W-:Y:S05]  /*0660*/  @P0 BRA `(.L_x_8) ;  /* 0xfffffff800e40947 */ /* 0x000fea000383ffff */
.L_x_7:
[----:B------:R-:W-:-:S13]  /*0670*/  ISETP.GE.AND P0, PT, R11, R0, PT ;  /* 0x000000000b00720c */ /* 0x000fda0003f06270 */
[----:B------:R-:W-:Y:S05]  /*0680*/  @P0 EXIT ;  /* 0x000000000000094d */ /* 0x000fea0003800000 */
[----:B------:R-:W0:Y:S01]  /*0690*/  LDC.64 R2, c[0x0][0x390] ;  /* 0x0000e400ff027b82 */ /* 0x000e220000000a00 */
[----:B------:R-:W-:-:S04]  /*06a0*/  IMAD R9, R9, R0, R8 ;  /* 0x0000000009097224 */ /* 0x000fc800078e0208 */
[----:B0-----:R-:W-:-:S05]  /*06b0*/  IMAD.WIDE.U32 R2, R9, 0x4, R2 ;  /* 0x0000000409027825 */ /* 0x001fca00078e0002 */
[----:B------:R-:W-:Y:S01]  /*06c0*/  STG.E desc[UR4][R2.64], R21 ;  /* 0x0000001502007986 */ /* 0x000fe2000c101904 */
[----:B------:R-:W-:Y:S05]  /*06d0*/  EXIT ;  /* 0x000000000000794d */ /* 0x000fea0003800000 */
.L_x_9:
        /* <DEDUP_REMOVED lines=10> */
.L_x_19:


//--------------------- .text._Z23matrix_mul_shared_basicPfS_S_i --------------------------
	.section	.text._Z23matrix_mul_shared_basicPfS_S_i,"ax",@progbits
	.align	128
        .global         _Z23matrix_mul_shared_basicPfS_S_i
        .type           _Z23matrix_mul_shared_basicPfS_S_i,@function
        .size           _Z23matrix_mul_shared_basicPfS_S_i,(.L_x_20 - _Z23matrix_mul_shared_basicPfS_S_i)
        .other          _Z23matrix_mul_shared_basicPfS_S_i,@"STO_CUDA_ENTRY STV_DEFAULT"
_Z23matrix_mul_shared_basicPfS_S_i:
.text._Z23matrix_mul_shared_basicPfS_S_i:
[----:B------:R-:W-:Y:S01]  /*0000*/  LDC R1, c[0x0][0x37c] ;  /* 0x0000df00ff017b82 */ /* 0x000fe20000000800 */
[----:B------:R-:W0:Y:S01]  /*0010*/  LDCU UR4, c[0x0][0x398] ;  /* 0x00007300ff0477ac */ /* 0x000e220008000800 */
[----:B------:R-:W1:Y:S01]  /*0020*/  S2R R5, SR_CTAID.Y ;  /* 0x0000000000057919 */ /* 0x000e620000002600 */
[----:B------:R-:W-:Y:S01]  /*0030*/  HFMA2 R25, -RZ, RZ, 0, 0 ;  /* 0x00000000ff197431 */ /* 0x000fe200000001ff */
[----:B------:R-:W2:Y:S01]  /*0040*/  LDCU.64 UR8, c[0x0][0x358] ;  /* 0x00006b00ff0877ac */ /* 0x000ea20008000a00 */
[----:B------:R-:W1:Y:S01]  /*0050*/  S2R R2, SR_TID.Y ;  /* 0x0000000000027919 */ /* 0x000e620000002200 */
[----:B------:R-:W3:Y:S01]  /*0060*/  S2R R10, SR_CTAID.X ;  /* 0x00000000000a7919 */ /* 0x000ee20000002500 */
[----:B------:R-:W3:Y:S01]  /*0070*/  S2R R3, SR_TID.X ;  /* 0x0000000000037919 */ /* 0x000ee20000002100 */
[----:B0-----:R-:W-:-:S04]  /*0080*/  MOV R6, UR4 ;  /* 0x0000000400067c02 */ /* 0x001fc80008000f00 */
[----:B------:R-:W-:Y:S02]  /*0090*/  ISETP.GE.AND P0, PT, R6, 0x1, PT ;  /* 0x000000010600780c */ /* 0x000fe40003f06270 */
[----:B-1----:R-:W-:Y:S02]  /*00a0*/  LEA R5, R5, R2, 0x4 ;  /* 0x0000000205057211 */ /* 0x002fe400078e20ff */
[----:B---3--:R-:W-:-:S09]  /*00b0*/  LEA R4, R10, R3, 0x4 ;  /* 0x000000030a047211 */ /* 0x008fd200078e20ff */
[----:B--2---:R-:W-:Y:S05]  /*00c0*/  @!P0 BRA `(.L_x_10) ;  /* 0x0000000400348947 */ /* 0x004fea0003800000 */
[----:B------:R-:W0:Y:S01]  /*00d0*/  S2UR UR6, SR_CgaCtaId ;  /* 0x00000000000679c3 */ /* 0x000e220000008800 */
[----:B------:R-:W-:Y:S01]  /*00e0*/  UMOV UR4, 0x400 ;  /* 0x0000040000047882 */ /* 0x000fe20000000000 */
[----:B------:R-:W-:Y:S01]  /*00f0*/  IADD3 R8, PT, PT, R6, 0xf, RZ ;  /* 0x0000000f06087810 */ /* 0x000fe20007ffe0ff */
[----:B------:R-:W-:Y:S01]  /*0100*/  UIADD3 UR5, UPT, UPT, UR4, 0x400, URZ ;  /* 0x0000040004057890 */ /* 0x000fe2000fffe0ff */
[-CC-:B------:R-:W-:Y:S01]  /*0110*/  IMAD R7, R2, R6.reuse, R3.reuse ;  /* 0x0000000602077224 */ /* 0x180fe200078e0203 */
[----:B------:R-:W-:Y:S01]  /*0120*/  MOV R25, RZ ;  /* 0x000000ff00197202 */ /* 0x000fe20000000f00 */
[----:B------:R-:W-:Y:S01]  /*0130*/  IMAD R18, R5, R6, R3 ;  /* 0x0000000605127224 */ /* 0x000fe200078e0203 */
[----:B------:R-:W-:Y:S01]  /*0140*/  SHF.R.U32.HI R8, RZ, 0x4, R8 ;  /* 0x00000004ff087819 */ /* 0x000fe20000011608 */
[----:B------:R-:W1:Y:S01]  /*0150*/  LDC R0, c[0x0][0x398] ;  /* 0x0000e600ff007b82 */ /* 0x000e620000000800 */
[----:B------:R-:W-:Y:S02]  /*0160*/  IMAD R7, R10, 0x10, R7 ;  /* 0x000000100a077824 */ /* 0x000fe400078e0207 */
[----:B------:R-:W-:-:S05]  /*0170*/  IADD3 R19, PT, PT, -R8, RZ, RZ ;  /* 0x000000ff08137210 */ /* 0x000fca0007ffe1ff */
[----:B------:R-:W2:Y:S01]  /*0180*/  LDC.64 R22, c[0x0][0x380] ;  /* 0x0000e000ff167b82 */ /* 0x000ea20000000a00 */
[----:B0-----:R-:W-:Y:S02]  /*0190*/  ULEA UR5, UR6, UR5, 0x18 ;  /* 0x0000000506057291 */ /* 0x001fe4000f8ec0ff */
[----:B------:R-:W-:-:S04]  /*01a0*/  ULEA UR4, UR6, UR4, 0x18 ;  /* 0x0000000406047291 */ /* 0x000fc8000f8ec0ff */
[----:B------:R-:W-:Y:S02]  /*01b0*/  LEA R17, R3, UR5, 0x2 ;  /* 0x0000000503117c11 */ /* 0x000fe4000f8e10ff */
[----:B------:R-:W-:-:S03]  /*01c0*/  LEA R16, R2, UR4, 0x6 ;  /* 0x0000000402107c11 */ /* 0x000fc6000f8e30ff */
[----:B------:R-:W-:Y:S01]  /*01d0*/  IMAD R21, R2, 0x40, R17 ;  /* 0x0000004002157824 */ /* 0x000fe200078e0211 */
[----:B------:R-:W-:-:S07]  /*01e0*/  LEA R20, R3, R16, 0x2 ;  /* 0x0000001003147211 */ /* 0x000fce00078e10ff */
.L_x_11:
        /* <DEDUP_REMOVED lines=22> */
[----:B------:R-:W0:Y:S04]  /*0350*/  LDS.128 R12, [R16] ;  /* 0x00000000100c7984 */ /* 0x000e280000000c00 */
[----:B------:R-:W1:Y:S04]  /*0360*/  LDS R28, [R17+0x40] ;  /* 0x00004000111c7984 */ /* 0x000e680000000800 */
[----:B------:R-:W2:Y:S04]  /*0370*/  LDS R27, [R17+0x80] ;  /* 0x00008000111b7984 */ /* 0x000ea80000000800 */
[----:B------:R-:W-:Y:S04]  /*0380*/  LDS.128 R8, [R16+0x10] ;  /* 0x0000100010087984 */ /* 0x000fe80000000c00 */
[----:B------:R-:W-:Y:S01]  /*0390*/  LDS R24, [R17+0x140] ;  /* 0x0001400011187984 */ /* 0x000fe20000000800 */
[----:B0-----:R-:W-:-:S03]  /*03a0*/  FFMA R26, R12, R26, R25 ;  /* 0x0000001a0c1a7223 */ /* 0x001fc60000000019 */
[----:B------:R-:W0:Y:S01]  /*03b0*/  LDS R12, [R17+0xc0] ;  /* 0x0000c000110c7984 */ /* 0x000e220000000800 */
[----:B-1----:R-:W-:-:S03]  /*03c0*/  FFMA R26, R28, R13, R26 ;  /* 0x0000000d1c1a7223 */ /* 0x002fc6000000001a */
[----:B------:R-:W1:Y:S04]  /*03d0*/  LDS R13, [R17+0x100] ;  /* 0x00010000110d7984 */ /* 0x000e680000000800 */
[----:B------:R-:W3:Y:S01]  /*03e0*/  LDS R25, [R17+0x180] ;  /* 0x0001800011197984 */ /* 0x000ee20000000800 */
[----:B--2---:R-:W-:-:S04]  /*03f0*/  FFMA R27, R27, R14, R26 ;  /* 0x0000000e1b1b7223 */ /* 0x004fc8000000001a */
[----:B0-----:R-:W-:Y:S02]  /*0400*/  FFMA R15, R12, R15, R27 ;  /* 0x0000000f0c0f7223 */ /* 0x001fe4000000001b */
[----:B------:R-:W-:Y:S02]  /*0410*/  LDS R27, [R17+0x200] ;  /* 0x00020000111b7984 */ /* 0x000fe40000000800 */
[----:B-1----:R-:W-:Y:S02]  /*0420*/  FFMA R13, R8, R13, R15 ;  /* 0x0000000d080d7223 */ /* 0x002fe4000000000f */
[----:B------:R-:W0:Y:S02]  /*0430*/  LDS R8, [R17+0x1c0] ;  /* 0x0001c00011087984 */ /* 0x000e240000000800 */
[----:B------:R-:W-:Y:S02]  /*0440*/  FFMA R26, R24, R9, R13 ;  /* 0x00000009181a7223 */ /* 0x000fe4000000000d */
[----:B------:R-:W1:Y:S04]  /*0450*/  LDS.128 R12, [R16+0x20] ;  /* 0x00002000100c7984 */ /* 0x000e680000000c00 */
[----:B------:R-:W2:Y:S01]  /*0460*/  LDS R24, [R17+0x240] ;  /* 0x0002400011187984 */ /* 0x000ea20000000800 */
[----:B---3--:R-:W-:-:S03]  /*0470*/  FFMA R9, R25, R10, R26 ;  /* 0x0000000a19097223 */ /* 0x008fc6000000001a */
[----:B------:R-:W3:Y:S01]  /*0480*/  LDS R25, [R17+0x280] ;  /* 0x0002800011197984 */ /* 0x000ee20000000800 */
[----:B0-----:R-:W-:-:S04]  /*0490*/  FFMA R9, R8, R11, R9 ;  /* 0x0000000b08097223 */ /* 0x001fc80000000009 */
[----:B-1----:R-:W-:Y:S02]  /*04a0*/  FFMA R9, R12, R27, R9 ;  /* 0x0000001b0c097223 */ /* 0x002fe40000000009 */
[----:B------:R-:W0:Y:S02]  /*04b0*/  LDS R12, [R17+0x2c0] ;  /* 0x0002c000110c7984 */ /* 0x000e240000000800 */
[----:B--2---:R-:W-:Y:S02]  /*04c0*/  FFMA R24, R24, R13, R9 ;  /* 0x0000000d18187223 */ /* 0x004fe40000000009 */
[----:B------:R-:W-:Y:S04]  /*04d0*/  LDS R13, [R17+0x300] ;  /* 0x00030000110d7984 */ /* 0x000fe80000000800 */
[----:B------:R-:W1:Y:S01]  /*04e0*/  LDS.128 R8, [R16+0x30] ;  /* 0x0000300010087984 */ /* 0x000e620000000c00 */
[----:B---3--:R-:W-:-:S03]  /*04f0*/  FFMA R25, R25, R14, R24 ;  /* 0x0000000e19197223 */ /* 0x008fc60000000018 */
[----:B------:R-:W2:Y:S04]  /*0500*/  LDS R27, [R17+0x340] ;  /* 0x00034000111b7984 */ /* 0x000ea80000000800 */
[----:B------:R-:W3:Y:S04]  /*0510*/  LDS R24, [R17+0x380] ;  /* 0x0003800011187984 */ /* 0x000ee80000000800 */
[----:B------:R-:W4:Y:S01]  /*0520*/  LDS R14, [R17+0x3c0] ;  /* 0x0003c000110e7984 */ /* 0x000f220000000800 */
[----:B0-----:R-:W-:-:S04]  /*0530*/  FFMA R15, R12, R15, R25 ;  /* 0x0000000f0c0f7223 */ /* 0x001fc80000000019 */
[----:B-1----:R-:W-:-:S04]  /*0540*/  FFMA R8, R8, R13, R15 ;  /* 0x0000000d08087223 */ /* 0x002fc8000000000f */
[----:B--2---:R-:W-:-:S04]  /*0550*/  FFMA R9, R27, R9, R8 ;  /* 0x000000091b097223 */ /* 0x004fc80000000008 */
[----:B---3--:R-:W-:-:S04]  /*0560*/  FFMA R9, R24, R10, R9 ;  /* 0x0000000a18097223 */ /* 0x008fc80000000009 */
[----:B----4-:R-:W-:Y:S01]  /*0570*/  FFMA R25, R14, R11, R9 ;  /* 0x0000000b0e197223 */ /* 0x010fe20000000009 */
[----:B------:R-:W-:Y:S06]  /*0580*/  BAR.SYNC.DEFER_BLOCKING 0x0 ;  /* 0x0000000000007b1d */ /* 0x000fec0000010000 */
[----:B------:R-:W-:Y:S05]  /*0590*/  @P0 BRA `(.L_x_11) ;  /* 0xfffffffc00140947 */ /* 0x000fea000383ffff */
.L_x_10:
[----:B------:R-:W-:-:S04]  /*05a0*/  VIMNMX R3, PT, PT, R5, R4, !PT ;  /* 0x0000000405037248 */ /* 0x000fc80007fe0100 */
[----:B------:R-:W-:-:S13]  /*05b0*/  ISETP.GE.AND P0, PT, R3, R6, PT ;  /* 0x000000060300720c */ /* 0x000fda0003f06270 */
[----:B------:R-:W-:Y:S05]  /*05c0*/  @P0 EXIT ;  /* 0x000000000000094d */ /* 0x000fea0003800000 */
[----:B------:R-:W0:Y:S01]  /*05d0*/  LDC.64 R2, c[0x0][0x390] ;  /* 0x0000e400ff027b82 */ /* 0x000e220000000a00 */
[----:B------:R-:W-:-:S04]  /*05e0*/  IMAD R5, R5, R6, R4 ;  /* 0x0000000605057224 */ /* 0x000fc800078e0204 */
[----:B0-----:R-:W-:-:S05]  /*05f0*/  IMAD.WIDE.U32 R2, R5, 0x4, R2 ;  /* 0x0000000405027825 */ /* 0x001fca00078e0002 */
[----:B------:R-:W-:Y:S01]  /*0600*/  STG.E desc[UR8][R2.64], R25 ;  /* 0x0000001902007986 */ /* 0x000fe2000c101908 */
[----:B------:R-:W-:Y:S05]  /*0610*/  EXIT ;  /* 0x000000000000794d */ /* 0x000fea0003800000 */
.L_x_12:
        /* <DEDUP_REMOVED lines=14> */
.L_x_20:


//--------------------- .text._Z16matrix_mul_naivePfS_S_i --------------------------
	.section	.text._Z16matrix_mul_naivePfS_S_i,"ax",@progbits
	.align	128
        .global         _Z16matrix_mul_naivePfS_S_i
        .type           _Z16matrix_mul_naivePfS_S_i,@function
        .size           _Z16matrix_mul_naivePfS_S_i,(.L_x_21 - _Z16matrix_mul_naivePfS_S_i)
        .other          _Z16matrix_mul_naivePfS_S_i,@"STO_CUDA_ENTRY STV_DEFAULT"
_Z16matrix_mul_naivePfS_S_i:
.text._Z16matrix_mul_naivePfS_S_i:
[----:B------:R-:W-:Y:S01]  /*0000*/  LDC R1, c[0x0][0x37c] ;  /* 0x0000df00ff017b82 */ /* 0x000fe20000000800 */
[----:B------:R-:W0:Y:S07]  /*0010*/  S2R R0, SR_TID.Y ;  /* 0x0000000000007919 */ /* 0x000e2e0000002200 */
[----:B------:R-:W0:Y:S01]  /*0020*/  S2UR UR4, SR_CTAID.Y ;  /* 0x00000000000479c3 */ /* 0x000e220000002600 */
[----:B------:R-:W1:Y:S01]  /*0030*/  LDCU UR20, c[0x0][0x398] ;  /* 0x00007300ff1477ac */ /* 0x000e620008000800 */
[----:B------:R-:W2:Y:S06]  /*0040*/  S2R R3, SR_TID.X ;  /* 0x0000000000037919 */ /* 0x000eac0000002100 */
[----:B------:R-:W0:Y:S08]  /*0050*/  LDC R13, c[0x0][0x364] ;  /* 0x0000d900ff0d7b82 */ /* 0x000e300000000800 */
[----:B------:R-:W2:Y:S08]  /*0060*/  S2UR UR5, SR_CTAID.X ;  /* 0x00000000000579c3 */ /* 0x000eb00000002500 */
[----:B------:R-:W2:Y:S01]  /*0070*/  LDC R2, c[0x0][0x360] ;  /* 0x0000d800ff027b82 */ /* 0x000ea20000000800 */
[----:B0-----:R-:W-:-:S02]  /*0080*/  IMAD R13, R13, UR4, R0 ;  /* 0x000000040d0d7c24 */ /* 0x001fc4000f8e0200 */
[----:B--2---:R-:W-:-:S05]  /*0090*/  IMAD R0, R2, UR5, R3 ;  /* 0x0000000502007c24 */ /* 0x004fca000f8e0203 */
[----:B------:R-:W-:-:S04]  /*00a0*/  VIMNMX R2, PT, PT, R13, R0, !PT ;  /* 0x000000000d027248 */ /* 0x000fc80007fe0100 */
[----:B-1----:R-:W-:-:S13]  /*00b0*/  ISETP.GE.AND P0, PT, R2, UR20, PT ;  /* 0x0000001402007c0c */ /* 0x002fda000bf06270 */
[----:B------:R-:W-:Y:S05]  /*00c0*/  @P0 EXIT ;  /* 0x000000000000094d */ /* 0x000fea0003800000 */
[----:B------:R-:W-:Y:S01]  /*00d0*/  UISETP.GE.U32.AND UP0, UPT, UR20, 0x8, UPT ;  /* 0x000000081400788c */ /* 0x000fe2000bf06070 */
[----:B------:R-:W-:Y:S02]  /*00e0*/  HFMA2 R12, -RZ, RZ, 0, 0 ;  /* 0x00000000ff0c7431 */ /* 0x000fe400000001ff */
[----:B------:R-:W-:Y:S01]  /*00f0*/  IMAD R13, R13, UR20, RZ ;  /* 0x000000140d0d7c24 */ /* 0x000fe2000f8e02ff */
[----:B------:R-:W-:Y:S01]  /*0100*/  UMOV UR4, URZ ;  /* 0x000000ff00047c82 */ /* 0x000fe20008000000 */
[----:B------:R-:W0:Y:S04]  /*0110*/  LDCU.64 UR18, c[0x0][0x358] ;  /* 0x00006b00ff1277ac */ /* 0x000e280008000a00 */
[----:B------:R-:W-:Y:S05]  /*0120*/  BRA.U !UP0, `(.L_x_13) ;  /* 0x0000000508047547 */ /* 0x000fea000b800000 */
[----:B------:R-:W1:Y:S01]  /*0130*/  LDCU.128 UR24, c[0x0][0x380] ;  /* 0x00007000ff1877ac */ /* 0x000e620008000c00 */
[----:B------:R-:W-:Y:S02]  /*0140*/  MOV R12, RZ ;  /* 0x000000ff000c7202 */ /* 0x000fe40000000f00 */
[----:B------:R-:W-:Y:S01]  /*0150*/  MOV R14, R0 ;  /* 0x00000000000e7202 */ /* 0x000fe20000000f00 */
[----:B------:R-:W-:-:S04]  /*0160*/  ULOP3.LUT UR4, UR20, 0x7ffffff8, URZ, 0xc0, !UPT ;  /* 0x7ffffff814047892 */ /* 0x000fc8000f8ec0ff */
[----:B------:R-:W-:Y:S01]  /*0170*/  UIADD3 UR5, UPT, UPT, -UR4, URZ, URZ ;  /* 0x000000ff04057290 */ /* 0x000fe2000fffe1ff */
[----:B-1----:R-:W-:Y:S01]  /*0180*/  MOV R2, UR24 ;  /* 0x0000001800027c02 */ /* 0x002fe20008000f00 */
[----:B------:R-:W-:Y:S01]  /*0190*/  UIMAD.WIDE UR6, UR20, 0x8, UR26 ;  /* 0x00000008140678a5 */ /* 0x000fe2000f8e021a */
[----:B------:R-:W-:Y:S01]  /*01a0*/  MOV R3, UR25 ;  /* 0x0000001900037c02 */ /* 0x000fe20008000f00 */
[----:B------:R-:W-:Y:S02]  /*01b0*/  UIMAD.WIDE UR8, UR20, 0xc, UR26 ;  /* 0x0000000c140878a5 */ /* 0x000fe4000f8e021a */
[----:B------:R-:W-:Y:S01]  /*01c0*/  UIMAD.WIDE UR10, UR20, 0x10, UR26 ;  /* 0x00000010140a78a5 */ /* 0x000fe2000f8e021a */
[----:B------:R-:W-:Y:S01]  /*01d0*/  IMAD.WIDE.U32 R2, R13, 0x4, R2 ;  /* 0x000000040d027825 */ /* 0x000fe200078e0002 */
[----:B------:R-:W-:Y:S02]  /*01e0*/  UIMAD.WIDE UR12, UR20, 0x14, UR26 ;  /* 0x00000014140c78a5 */ /* 0x000fe4000f8e021a */
[----:B------:R-:W-:Y:S01]  /*01f0*/  UIMAD.WIDE UR14, UR20, 0x18, UR26 ;  /* 0x00000018140e78a5 */ /* 0x000fe2000f8e021a */
[----:B------:R-:W-:Y:S01]  /*0200*/  IADD3 R2, P0, PT, R2, 0x10, RZ ;  /* 0x0000001002027810 */ /* 0x000fe20007f1e0ff */
[----:B------:R-:W-:-:S03]  /*0210*/  UIMAD.WIDE UR16, UR20, 0x1c, UR26 ;  /* 0x0000001c141078a5 */ /* 0x000fc6000f8e021a */
[----:B------:R-:W-:-:S09]  /*0220*/  IADD3.X R3, PT, PT, RZ, R3, RZ, P0, !PT ;  /* 0x00000003ff037210 */ /* 0x000fd200007fe4ff */
.L_x_14:
[----:B------:R-:W-:Y:S01]  /*0230*/  UIMAD.WIDE UR22, UR20, 0x4, UR26 ;  /* 0x00000004141678a5 */ /* 0x000fe2000f8e021a */
[----:B------:R-:W-:Y:S02]  /*0240*/  IMAD.MOV.U32 R23, RZ, RZ, 0x4 ;  /* 0x00000004ff177424 */ /* 0x000fe400078e00ff */
[----:B------:R-:W-:Y:S01]  /*0250*/  HFMA2 R11, -RZ, RZ, 0, 2.384185791015625e-07 ;  /* 0x00000004ff0b7431 */ /* 0x000fe200000001ff */
[----:B------:R-:W-:Y:S01]  /*0260*/  MOV R25, 0x4 ;  /* 0x0000000400197802 */ /* 0x000fe20000000f00 */
[----:B0-----:R-:W2:Y:S01]  /*0270*/  LDG.E R21, desc[UR18][R2.64+-0x10] ;  /* 0xfffff01202157981 */ /* 0x001ea2000c1e1900 */
[C---:B------:R-:W-:Y:S01]  /*0280*/  IMAD.WIDE R22, R14.reuse, R23, UR26 ;  /* 0x0000001a0e167e25 */ /* 0x040fe2000f8e0217 */
[----:B------:R-:W-:Y:S02]  /*0290*/  MOV R8, UR22 ;  /* 0x0000001600087c02 */ /* 0x000fe40008000f00 */
[----:B------:R-:W-:Y:S01]  /*02a0*/  MOV R9, UR23 ;  /* 0x0000001700097c02 */ /* 0x000fe20008000f00 */
[----:B------:R-:W3:Y:S02]  /*02b0*/  LDG.E R19, desc[UR18][R2.64+-0xc] ;  /* 0xfffff41202137981 */ /* 0x000ee4000c1e1900 */
[----:B------:R-:W-:-:S02]  /*02c0*/  IMAD.WIDE R8, R14, 0x4, R8 ;  /* 0x000000040e087825 */ /* 0x000fc400078e0208 */
[----:B------:R-:W2:Y:S01]  /*02d0*/  LDG.E R22, desc[UR18][R22.64] ;  /* 0x0000001216167981 */ /* 0x000ea2000c1e1900 */
[----:B------:R-:W-:Y:S01]  /*02e0*/  MOV R5, 0x4 ;  /* 0x0000000400057802 */ /* 0x000fe20000000f00 */
[C---:B------:R-:W-:Y:S02]  /*02f0*/  IMAD.WIDE R24, R14.reuse, R25, UR6 ;  /* 0x000000060e187e25 */ /* 0x040fe4000f8e0219 */
[----:B------:R0:W3:Y:S02]  /*0300*/  LDG.E R20, desc[UR18][R8.64] ;  /* 0x0000001208147981 */ /* 0x0000e4000c1e1900 */
[----:B------:R-:W-:Y:S02]  /*0310*/  IMAD.WIDE R10, R14, R11, UR8 ;  /* 0x000000080e0a7e25 */ /* 0x000fe4000f8e020b */
[----:B------:R-:W4:Y:S04]  /*0320*/  LDG.E R18, desc[UR18][R24.64] ;  /* 0x0000001218127981 */ /* 0x000f28000c1e1900 */
[----:B------:R-:W4:Y:S01]  /*0330*/  LDG.E R17, desc[UR18][R2.64+-0x8] ;  /* 0xfffff81202117981 */ /* 0x000f22000c1e1900 */
[----:B0-----:R-:W-:-:S02]  /*0340*/  HFMA2 R9, -RZ, RZ, 0, 2.384185791015625e-07 ;  /* 0x00000004ff097431 */ /* 0x001fc400000001ff */
[----:B------:R-:W-:Y:S01]  /*0350*/  IMAD.MOV.U32 R7, RZ, RZ, 0x4 ;  /* 0x00000004ff077424 */ /* 0x000fe200078e00ff */
[----:B------:R0:W5:Y:S01]  /*0360*/  LDG.E R16, desc[UR18][R10.64] ;  /* 0x000000120a107981 */ /* 0x000162000c1e1900 */
[----:B------:R-:W-:-:S03]  /*0370*/  IMAD.WIDE R4, R14, R5, UR10 ;  /* 0x0000000a0e047e25 */ /* 0x000fc6000f8e0205 */
[----:B------:R-:W5:Y:S01]  /*0380*/  LDG.E R15, desc[UR18][R2.64+-0x4] ;  /* 0xfffffc12020f7981 */ /* 0x000f62000c1e1900 */
[C---:B------:R-:W-:Y:S01]  /*0390*/  IMAD.WIDE R6, R14.reuse, R7, UR12 ;  /* 0x0000000c0e067e25 */ /* 0x040fe2000f8e0207 */
[----:B------:R-:W-:Y:S02]  /*03a0*/  MOV R27, 0x4 ;  /* 0x00000004001b7802 */ /* 0x000fe40000000f00 */
[----:B------:R1:W5:Y:S01]  /*03b0*/  LDG.E R4, desc[UR18][R4.64] ;  /* 0x0000001204047981 */ /* 0x000362000c1e1900 */
[----:B------:R-:W-:-:S03]  /*03c0*/  IMAD.WIDE R8, R14, R9, UR14 ;  /* 0x0000000e0e087e25 */ /* 0x000fc6000f8e0209 */
[----:B------:R-:W5:Y:S01]  /*03d0*/  LDG.E R23, desc[UR18][R2.64] ;  /* 0x0000001202177981 */ /* 0x000f62000c1e1900 */
[----:B0-----:R-:W-:-:S03]  /*03e0*/  IMAD.WIDE R10, R14, R27, UR16 ;  /* 0x000000100e0a7e25 */ /* 0x001fc6000f8e021b */
[----:B------:R-:W5:Y:S04]  /*03f0*/  LDG.E R7, desc[UR18][R6.64] ;  /* 0x0000001206077981 */ /* 0x000f68000c1e1900 */
[----:B------:R-:W5:Y:S04]  /*0400*/  LDG.E R24, desc[UR18][R2.64+0x4] ;  /* 0x0000041202187981 */ /* 0x000f68000c1e1900 */
[----:B------:R-:W5:Y:S04]  /*0410*/  LDG.E R8, desc[UR18][R8.64] ;  /* 0x0000001208087981 */ /* 0x000f68000c1e1900 */
[----:B------:R-:W5:Y:S04]  /*0420*/  LDG.E R25, desc[UR18][R2.64+0x8] ;  /* 0x0000081202197981 */ /* 0x000f68000c1e1900 */
[----:B------:R-:W5:Y:S04]  /*0430*/  LDG.E R10, desc[UR18][R10.64] ;  /* 0x000000120a0a7981 */ /* 0x000f68000c1e1900 */
[----:B------:R0:W5:Y:S01]  /*0440*/  LDG.E R27, desc[UR18][R2.64+0xc] ;  /* 0x00000c12021b7981 */ /* 0x000162000c1e1900 */
[----:B------:R-:W-:-:S04]  /*0450*/  UIADD3 UR5, UPT, UPT, UR5, 0x8, URZ ;  /* 0x0000000805057890 */ /* 0x000fc8000fffe0ff */
[----:B------:R-:W-:Y:S01]  /*0460*/  UISETP.NE.AND UP0, UPT, UR5, URZ, UPT ;  /* 0x000000ff0500728c */ /* 0x000fe2000bf05270 */
[----:B-1----:R-:W-:Y:S02]  /*0470*/  MOV R5, UR20 ;  /* 0x0000001400057c02 */ /* 0x002fe40008000f00 */
[----:B0-----:R-:W-:Y:S02]  /*0480*/  IADD3 R2, P0, PT, R2, 0x20, RZ ;  /* 0x0000002002027810 */ /* 0x001fe40007f1e0ff */
[----:B------:R-:W-:Y:S02]  /*0490*/  LEA R14, R5, R14, 0x3 ;  /* 0x0000000e050e7211 */ /* 0x000fe400078e18ff */
[----:B------:R-:W-:Y:S01]  /*04a0*/  IADD3.X R3, PT, PT, RZ, R3, RZ, P0, !PT ;  /* 0x00000003ff037210 */ /* 0x000fe200007fe4ff */
[----:B--2---:R-:W-:-:S04]  /*04b0*/  FFMA R22, R21, R22, R12 ;  /* 0x0000001615167223 */ /* 0x004fc8000000000c */
[----:B---3--:R-:W-:-:S04]  /*04c0*/  FFMA R20, R19, R20, R22 ;  /* 0x0000001413147223 */ /* 0x008fc80000000016 */
[----:B----4-:R-:W-:-:S04]  /*04d0*/  FFMA R18, R17, R18, R20 ;  /* 0x0000001211127223 */ /* 0x010fc80000000014 */
[----:B-----5:R-:W-:-:S04]  /*04e0*/  FFMA R16, R15, R16, R18 ;  /* 0x000000100f107223 */ /* 0x020fc80000000012 */
[----:B------:R-:W-:-:S04]  /*04f0*/  FFMA R23, R23, R4, R16 ;  /* 0x0000000417177223 */ /* 0x000fc80000000010 */
[----:B------:R-:W-:-:S04]  /*0500*/  FFMA R24, R24, R7, R23 ;  /* 0x0000000718187223 */ /* 0x000fc80000000017 */
[----:B------:R-:W-:-:S04]  /*0510*/  FFMA R8, R25, R8, R24 ;  /* 0x0000000819087223 */ /* 0x000fc80000000018 */
[----:B------:R-:W-:Y:S01]  /*0520*/  FFMA R12, R27, R10, R8 ;  /* 0x0000000a1b0c7223 */ /* 0x000fe20000000008 */
[----:B------:R-:W-:Y:S06]  /*0530*/  BRA.U UP0, `(.L_x_14) ;  /* 0xfffffffd003c7547 */ /* 0x000fec000b83ffff */
.L_x_13:
[----:B------:R-:W-:-:S04]  /*0540*/  ULOP3.LUT UR6, UR20, 0x7, URZ, 0xc0, !UPT ;  /* 0x0000000714067892 */ /* 0x000fc8000f8ec0ff */
[----:B------:R-:W-:-:S09]  /*0550*/  UISETP.NE.AND UP0, UPT, UR6, URZ, UPT ;  /* 0x000000ff0600728c */ /* 0x000fd2000bf05270 */
[----:B------:R-:W-:Y:S05]  /*0560*/  BRA.U !UP0, `(.L_x_15) ;  /* 0x0000000508387547 */ /* 0x000fea000b800000 */
[----:B------:R-:W-:Y:S02]  /*0570*/  UISETP.GE.U32.AND UP0, UPT, UR6, 0x4, UPT ;  /* 0x000000040600788c */ /* 0x000fe4000bf06070 */
[----:B------:R-:W-:-:S04]  /*0580*/  ULOP3.LUT UR5, UR20, 0x3, URZ, 0xc0, !UPT ;  /* 0x0000000314057892 */ /* 0x000fc8000f8ec0ff */
[----:B------:R-:W-:-:S03]  /*0590*/  UISETP.NE.AND UP1, UPT, UR5, URZ, UPT ;  /* 0x000000ff0500728c */ /* 0x000fc6000bf25270 */
[----:B------:R-:W-:Y:S08]  /*05a0*/  BRA.U !UP0, `(.L_x_16) ;  /* 0x00000001087c7547 */ /* 0x000ff0000b800000 */
[----:B------:R-:W1:Y:S01]  /*05b0*/  LDC.64 R6, c[0x0][0x388] ;  /* 0x0000e200ff067b82 */ /* 0x000e620000000a00 */
[----:B------:R-:W2:Y:S01]  /*05c0*/  LDCU.64 UR6, c[0x0][0x380] ;  /* 0x00007000ff0677ac */ /* 0x000ea20008000a00 */
[----:B------:R-:W-:Y:S01]  /*05d0*/  IMAD.U32 R9, RZ, RZ, UR4 ;  /* 0x00000004ff097e24 */ /* 0x000fe2000f8e00ff */
[C---:B------:R-:W-:Y:S02]  /*05e0*/  IADD3 R3, PT, PT, R13.reuse, UR4, RZ ;  /* 0x000000040d037c10 */ /* 0x040fe4000fffe0ff */
[----:B------:R-:W-:Y:S01]  /*05f0*/  IADD3 R10, P0, PT, R13, UR4, RZ ;  /* 0x000000040d0a7c10 */ /* 0x000fe2000ff1e0ff */
[----:B------:R-:W-:Y:S01]  /*0600*/  IMAD R9, R9, UR20, R0 ;  /* 0x0000001409097c24 */ /* 0x000fe2000f8e0200 */
[----:B------:R-:W-:Y:S01]  /*0610*/  MOV R11, UR20 ;  /* 0x00000014000b7c02 */ /* 0x000fe20008000f00 */
[----:B------:R-:W3:Y:S01]  /*0620*/  LDC.64 R4, c[0x0][0x380] ;  /* 0x0000e000ff047b82 */ /* 0x000ee20000000a00 */
[----:B------:R-:W-:Y:S01]  /*0630*/  MOV R15, UR20 ;  /* 0x00000014000f7c02 */ /* 0x000fe20008000f00 */
[----:B-1----:R-:W-:Y:S01]  /*0640*/  IMAD.WIDE R6, R9, 0x4, R6 ;  /* 0x0000000409067825 */ /* 0x002fe200078e0206 */
[----:B------:R-:W-:-:S05]  /*0650*/  MOV R9, UR20 ;  /* 0x0000001400097c02 */ /* 0x000fca0008000f00 */
[----:B------:R-:W-:Y:S02]  /*0660*/  IMAD.WIDE R8, R9, 0x4, R6 ;  /* 0x0000000409087825 */ /* 0x000fe400078e0206 */
[----:B0-----:R-:W4:Y:S02]  /*0670*/  LDG.E R6, desc[UR18][R6.64] ;  /* 0x0000001206067981 */ /* 0x001f24000c1e1900 */
[----:B---3--:R-:W-:Y:S01]  /*0680*/  IMAD.WIDE.U32 R4, R3, 0x4, R4 ;  /* 0x0000000403047825 */ /* 0x008fe200078e0004 */
[----:B------:R-:W-:Y:S01]  /*0690*/  IADD3.X R3, PT, PT, RZ, RZ, RZ, P0, !PT ;  /* 0x000000ffff037210 */ /* 0x000fe200007fe4ff */
[----:B------:R-:W3:Y:S01]  /*06a0*/  LDG.E R17, desc[UR18][R8.64] ;  /* 0x0000001208117981 */ /* 0x000ee2000c1e1900 */
[----:B--2---:R-:W-:-:S03]  /*06b0*/  LEA R2, P0, R10, UR6, 0x2 ;  /* 0x000000060a027c11 */ /* 0x004fc6000f8010ff */
[----:B------:R-:W4:Y:S01]  /*06c0*/  LDG.E R5, desc[UR18][R4.64] ;  /* 0x0000001204057981 */ /* 0x000f22000c1e1900 */
[----:B------:R-:W-:Y:S01]  /*06d0*/  LEA.HI.X R3, R10, UR7, R3, 0x2, P0 ;  /* 0x000000070a037c11 */ /* 0x000fe200080f1403 */
[----:B------:R-:W-:-:S04]  /*06e0*/  IMAD.WIDE R10, R11, 0x4, R8 ;  /* 0x000000040b0a7825 */ /* 0x000fc800078e0208 */
[----:B------:R-:W3:Y:S01]  /*06f0*/  LDG.E R16, desc[UR18][R2.64+0x4] ;  /* 0x0000041202107981 */ /* 0x000ee2000c1e1900 */
[----:B------:R-:W-:-:S03]  /*0700*/  IMAD.WIDE R14, R15, 0x4, R10 ;  /* 0x000000040f0e7825 */ /* 0x000fc600078e020a */
[----:B------:R-:W2:Y:S04]  /*0710*/  LDG.E R19, desc[UR18][R10.64] ;  /* 0x000000120a137981 */ /* 0x000ea8000c1e1900 */
[----:B------:R-:W2:Y:S04]  /*0720*/  LDG.E R18, desc[UR18][R2.64+0x8] ;  /* 0x0000081202127981 */ /* 0x000ea8000c1e1900 */
[----:B------:R-:W5:Y:S04]  /*0730*/  LDG.E R20, desc[UR18][R2.64+0xc] ;  /* 0x00000c1202147981 */ /* 0x000f68000c1e1900 */
[----:B------:R-:W5:Y:S01]  /*0740*/  LDG.E R14, desc[UR18][R14.64] ;  /* 0x000000120e0e7981 */ /* 0x000f62000c1e1900 */
[----:B------:R-:W-:Y:S01]  /*0750*/  UIADD3 UR4, UPT, UPT, UR4, 0x4, URZ ;  /* 0x0000000404047890 */ /* 0x000fe2000fffe0ff */
[----:B----4-:R-:W-:-:S04]  /*0760*/  FFMA R5, R5, R6, R12 ;  /* 0x0000000605057223 */ /* 0x010fc8000000000c */
[----:B---3--:R-:W-:-:S04]  /*0770*/  FFMA R5, R16, R17, R5 ;  /* 0x0000001110057223 */ /* 0x008fc80000000005 */
[----:B--2---:R-:W-:-:S04]  /*0780*/  FFMA R5, R18, R19, R5 ;  /* 0x0000001312057223 */ /* 0x004fc80000000005 */
[----:B-----5:R-:W-:-:S07]  /*0790*/  FFMA R12, R20, R14, R5 ;  /* 0x0000000e140c7223 */ /* 0x020fce0000000005 */
.L_x_16:
[----:B------:R-:W-:Y:S05]  /*07a0*/  BRA.U !UP1, `(.L_x_15) ;  /* 0x0000000109a87547 */ /* 0x000fea000b800000 */
[----:B------:R-:W-:Y:S01]  /*07b0*/  UISETP.NE.AND UP0, UPT, UR5, 0x1, UPT ;  /* 0x000000010500788c */ /* 0x000fe2000bf05270 */
[----:B------:R-:W-:Y:S01]  /*07c0*/  MOV R7, UR4 ;  /* 0x0000000400077c02 */ /* 0x000fe20008000f00 */
[----:B------:R-:W-:Y:S02]  /*07d0*/  ULOP3.LUT UR5, UR20, 0x1, URZ, 0xc0, !UPT ;  /* 0x0000000114057892 */ /* 0x000fe4000f8ec0ff */
[----:B------:R-:W-:Y:S02]  /*07e0*/  MOV R15, UR20 ;  /* 0x00000014000f7c02 */ /* 0x000fe40008000f00 */
[----:B------:R-:W-:Y:S01]  /*07f0*/  UISETP.NE.U32.AND UP1, UPT, UR5, 0x1, UPT ;  /* 0x000000010500788c */ /* 0x000fe2000bf25070 */
[----:B------:R-:W-:-:S04]  /*0800*/  PLOP3.LUT P1, PT, PT, PT, UP0, 0x80, 0x8 ;  /* 0x000000000008781c */ /* 0x000fc80003f2f008 */
[----:B------:R-:W1:Y:S01]  /*0810*/  @UP0 LDCU.128 UR8, c[0x0][0x380] ;  /* 0x00007000ff0807ac */ /* 0x000e620008000c00 */
[----:B------:R-:W-:Y:S01]  /*0820*/  PLOP3.LUT P0, PT, PT, PT, UP1, 0x80, 0x8 ;  /* 0x000000000008781c */ /* 0x000fe20003f0f018 */
[----:B------:R-:W2:Y:S04]  /*0830*/  @UP0 LDCU.64 UR6, c[0x0][0x380] ;  /* 0x00007000ff0607ac */ /* 0x000ea80008000a00 */
[----:B------:R-:W3:Y:S03]  /*0840*/  @!UP1 LDCU.128 UR12, c[0x0][0x380] ;  /* 0x00007000ff0c97ac */ /* 0x000ee60008000c00 */
[C---:B------:R-:W-:Y:S02]  /*0850*/  @P1 IADD3 R3, PT, PT, R13.reuse, UR4, RZ ;  /* 0x000000040d031c10 */ /* 0x040fe4000fffe0ff */
[----:B------:R-:W-:Y:S01]  /*0860*/  @P1 IADD3 R6, P2, PT, R13, UR4, RZ ;  /* 0x000000040d061c10 */ /* 0x000fe2000ff5e0ff */
[----:B------:R-:W-:Y:S01]  /*0870*/  @UP0 UIADD3 UR4, UPT, UPT, UR4, 0x2, URZ ;  /* 0x0000000204040890 */ /* 0x000fe2000fffe0ff */
[----:B-1----:R-:W-:Y:S01]  /*0880*/  MOV R11, UR9 ;  /* 0x00000009000b7c02 */ /* 0x002fe20008000f00 */
[----:B------:R-:W-:Y:S01]  /*0890*/  IMAD.U32 R10, RZ, RZ, UR8 ;  /* 0x00000008ff0a7e24 */ /* 0x000fe2000f8e00ff */
[----:B------:R-:W-:-:S02]  /*08a0*/  MOV R4, UR10 ;  /* 0x0000000a00047c02 */ /* 0x000fc40008000f00 */
[----:B------:R-:W-:Y:S01]  /*08b0*/  MOV R5, UR11 ;  /* 0x0000000b00057c02 */ /* 0x000fe20008000f00 */
[----:B------:R-:W-:-:S04]  /*08c0*/  @P1 IMAD.WIDE.U32 R10, R3, 0x4, R10 ;  /* 0x00000004030a1825 */ /* 0x000fc800078e000a */
[----:B------:R-:W-:Y:S01]  /*08d0*/  @P1 IMAD R3, R7, UR20, R0 ;  /* 0x0000001407031c24 */ /* 0x000fe2000f8e0200 */
[----:B------:R-:W-:Y:S01]  /*08e0*/  @P1 IADD3.X R7, PT, PT, RZ, RZ, RZ, P2, !PT ;  /* 0x000000ffff071210 */ /* 0x000fe200017fe4ff */
[----:B------:R-:W-:Y:S01]  /*08f0*/  IMAD.U32 R19, RZ, RZ, UR4 ;  /* 0x00000004ff137e24 */ /* 0x000fe2000f8e00ff */
[C---:B--2---:R-:W-:Y:S01]  /*0900*/  @P1 LEA R2, P2, R6.reuse, UR6, 0x2 ;  /* 0x0000000606021c11 */ /* 0x044fe2000f8410ff */
[----:B------:R-:W-:Y:S01]  /*0910*/  @P1 IMAD.WIDE R4, R3, 0x4, R4 ;  /* 0x0000000403041825 */ /* 0x000fe200078e0204 */
[----:B------:R-:W-:Y:S01]  /*0920*/  @!P0 IADD3 R17, PT, PT, R13, UR4, RZ ;  /* 0x000000040d118c10 */ /* 0x000fe2000fffe0ff */
[----:B0-----:R-:W2:Y:S01]  /*0930*/  @P1 LDG.E R11, desc[UR18][R10.64] ;  /* 0x000000120a0b1981 */ /* 0x001ea2000c1e1900 */
[----:B------:R-:W-:Y:S01]  /*0940*/  @P1 LEA.HI.X R3, R6, UR7, R7, 0x2, P2 ;  /* 0x0000000706031c11 */ /* 0x000fe200090f1407 */
[----:B------:R-:W-:Y:S01]  /*0950*/  @!P0 IMAD R19, R19, UR20, R0 ;  /* 0x0000001413138c24 */ /* 0x000fe2000f8e0200 */
[----:B---3--:R-:W-:Y:S01]  /*0960*/  MOV R6, UR12 ;  /* 0x0000000c00067c02 */ /* 0x008fe20008000f00 */
[----:B------:R-:W-:Y:S01]  /*0970*/  @P1 IMAD.WIDE R14, R15, 0x4, R4 ;  /* 0x000000040f0e1825 */ /* 0x000fe200078e0204 */
[----:B------:R-:W-:Y:S01]  /*0980*/  MOV R7, UR13 ;  /* 0x0000000d00077c02 */ /* 0x000fe20008000f00 */
[----:B------:R-:W2:Y:S01]  /*0990*/  @P1 LDG.E R4, desc[UR18][R4.64] ;  /* 0x0000001204041981 */ /* 0x000ea2000c1e1900 */
[----:B------:R-:W-:-:S02]  /*09a0*/  MOV R8, UR14 ;  /* 0x0000000e00087c02 */ /* 0x000fc40008000f00 */
[----:B------:R-:W-:Y:S01]  /*09b0*/  MOV R9, UR15 ;  /* 0x0000000f00097c02 */ /* 0x000fe20008000f00 */
[----:B------:R-:W-:Y:S01]  /*09c0*/  @!P0 IMAD.WIDE.U32 R6, R17, 0x4, R6 ;  /* 0x0000000411068825 */ /* 0x000fe200078e0006 */
[----:B------:R-:W3:Y:S03]  /*09d0*/  @P1 LDG.E R14, desc[UR18][R14.64] ;  /* 0x000000120e0e1981 */ /* 0x000ee6000c1e1900 */
[----:B------:R-:W-:Y:S01]  /*09e0*/  @!P0 IMAD.WIDE R8, R19, 0x4, R8 ;  /* 0x0000000413088825 */ /* 0x000fe200078e0208 */
[----:B------:R-:W3:Y:S04]  /*09f0*/  @P1 LDG.E R2, desc[UR18][R2.64+0x4] ;  /* 0x0000041202021981 */ /* 0x000ee8000c1e1900 */
[----:B------:R-:W4:Y:S04]  /*0a00*/  @!P0 LDG.E R7, desc[UR18][R6.64] ;  /* 0x0000001206078981 */ /* 0x000f28000c1e1900 */
[----:B------:R-:W4:Y:S01]  /*0a10*/  @!P0 LDG.E R8, desc[UR18][R8.64] ;  /* 0x0000001208088981 */ /* 0x000f22000c1e1900 */
[----:B--2---:R-:W-:-:S04]  /*0a20*/  @P1 FFMA R11, R11, R4, R12 ;  /* 0x000000040b0b1223 */ /* 0x004fc8000000000c */
[----:B---3--:R-:W-:-:S04]  /*0a30*/  @P1 FFMA R12, R2, R14, R11 ;  /* 0x0000000e020c1223 */ /* 0x008fc8000000000b */
[----:B----4-:R-:W-:-:S07]  /*0a40*/  @!P0 FFMA R12, R7, R8, R12 ;  /* 0x00000008070c8223 */ /* 0x010fce000000000c */
.L_x_15:
[----:B------:R-:W1:Y:S01]  /*0a50*/  LDC.64 R2, c[0x0][0x390] ;  /* 0x0000e400ff027b82 */ /* 0x000e620000000a00 */
[----:B------:R-:W-:-:S05]  /*0a60*/  IADD3 R13, PT, PT, R0, R13, RZ ;  /* 0x0000000d000d7210 */ /* 0x000fca0007ffe0ff */
[----:B-1----:R-:W-:-:S05]  /*0a70*/  IMAD.WIDE R2, R13, 0x4, R2 ;  /* 0x000000040d027825 */ /* 0x002fca00078e0202 */
[----:B0-----:R-:W-:Y:S01]  /*0a80*/  STG.E desc[UR18][R2.64], R12 ;  /* 0x0000000c02007986 */ /* 0x001fe2000c101912 */
[----:B------:R-:W-:Y:S05]  /*0a90*/  EXIT ;  /* 0x000000000000794d */ /* 0x000fea0003800000 */
.L_x_17:
        /* <DEDUP_REMOVED lines=14> */
.L_x_21:


//--------------------- .nv.shared._Z26matrix_mul_shared_advancedPfS_S_i --------------------------
	.section	.nv.shared._Z26matrix_mul_shared_advancedPfS_S_i,"aw",@nobits
	.sectionflags	@""
	.align	4
.nv.shared._Z26matrix_mul_shared_advancedPfS_S_i:
	.zero		3200


//--------------------- .nv.shared.reserved.0     --------------------------
	.section	.nv.shared.reserved.0,"aw",@nobits
	.weak		__nv_reservedSMEM_offset_0_alias
	.size		__nv_reservedSMEM_offset_0_alias, 0, 64
	.other		__nv_reservedSMEM_offset_0_alias,@"STO_CUDA_RESERVED_SHARED STV_DEFAULT"
__nv_reservedSMEM_offset_0_alias:
	.zero		0
	.zero		64


//--------------------- .nv.shared._Z27matrix_mul_shared_optimizedPfS_S_i --------------------------
	.section	.nv.shared._Z27matrix_mul_shared_optimizedPfS_S_i,"aw",@nobits
	.sectionflags	@""
	.align	4
.nv.shared._Z27matrix_mul_shared_optimizedPfS_S_i:
	.zero		3200


//--------------------- .nv.shared._Z23matrix_mul_shared_basicPfS_S_i --------------------------
	.section	.nv.shared._Z23matrix_mul_shared_basicPfS_S_i,"aw",@nobits
	.sectionflags	@""
	.align	4
.nv.shared._Z23matrix_mul_shared_basicPfS_S_i:
	.zero		3072


//--------------------- .nv.constant0._Z26matrix_mul_shared_advancedPfS_S_i --------------------------
	.section	.nv.constant0._Z26matrix_mul_shared_advancedPfS_S_i,"a",@progbits
	.sectionflags	@""
	.align	4
.nv.constant0._Z26matrix_mul_shared_advancedPfS_S_i:
	.zero		924


//--------------------- .nv.constant0._Z27matrix_mul_shared_optimizedPfS_S_i --------------------------
	.section	.nv.constant0._Z27matrix_mul_shared_optimizedPfS_S_i,"a",@progbits
	.sectionflags	@""
	.align	4
.nv.constant0._Z27matrix_mul_shared_optimizedPfS_S_i:
	.zero		924


//--------------------- .nv.constant0._Z23matrix_mul_shared_basicPfS_S_i --------------------------
	.section	.nv.constant0._Z23matrix_mul_shared_basicPfS_S_i,"a",@progbits
	.sectionflags	@""
	.align	4
.nv.constant0._Z23matrix_mul_shared_basicPfS_S_i:
	.zero		924


//--------------------- .nv.constant0._Z16matrix_mul_naivePfS_S_i --------------------------
	.section	.nv.constant0._Z16matrix_mul_naivePfS_S_i,"a",@progbits
	.sectionflags	@""
	.align	4
.nv.constant0._Z16matrix_mul_naivePfS_S_i:
	.zero		924


//--------------------- SYMBOLS --------------------------

	.type		.nv.reservedSmem.offset0,@object
	.size		.nv.reservedSmem.offset0,0x4
	.type		.nv.reservedSmem.cap,@object
	.size		.nv.reservedSmem.cap,0x4
